	.target	sm_90a

	.elftype	@"ET_EXEC"


//--------------------- .note.nv.tkinfo           --------------------------
	.section	.note.nv.tkinfo,"",@"SHT_NOTE"
	.sectionflags	@"SHF_NOTE_NV_TKINFO"
	.tkinfo
        /*0018*/ 	.word	0x00000002
        /*0030*/ 	.string	""
        /*0030*/ 	.string	"ptxas"
        /*0030*/ 	.string	"Cuda compilation tools, release 13.0, V13.0.88"
        /*0030*/ 	.string	"Build cuda_13.0.r13.0/compiler.36424714_0"
        /*0030*/ 	.string	"-arch sm_90a -m 64 "



//--------------------- .note.nv.cuinfo           --------------------------
	.section	.note.nv.cuinfo,"",@"SHT_NOTE"
	.sectionflags	@"SHF_NOTE_NV_CUINFO"
        /*0018*/ 	.short	0x0002
        /*001a*/ 	.short	0x005a
        /*001c*/ 	.short	0x0082
	.zero		2


//--------------------- .nv.info                  --------------------------
	.section	.nv.info,"",@"SHT_CUDA_INFO"
	.align	4


	//----- nvinfo : EIATTR_REGCOUNT
	.align		4
        /*0000*/ 	.byte	0x04, 0x2f
        /*0002*/ 	.short	(.L_12 - .L_11)
	.align		4
.L_11:
        /*0004*/ 	.word	index@(_ZN7cutlass13device_kernelINS_4gemm6kernel13GemmUniversalIN4cute5tupleIJiiiiEEENS1_10collective13CollectiveMmaINS1_37MainloopSm90TmaGmmaWarpSpecializedFP8ILi3ENS5_IJNS4_1CILi2EEENSA_ILi1EEESC_EEENS1_35KernelTmaWarpSpecializedCooperativeEEENS5_IJNSA_ILi128EEENSA_ILi64EEESG_EEENS_12float_e4m3_tENS5_IJlSC_lEEESJ_SK_NS4_8TiledMMAINS4_8MMA_AtomIJNS4_4SM904GMMA30MMA_64x64x32_F32E4M3E4M3_SS_TNILNSO_7ScaleInE1ELSQ_1EEEEEENS4_6LayoutISD_NS5_IJSC_NSA_ILi0EEESU_EEEEENS5_IJNS4_10UnderscoreESX_SX_EEEEENS4_13SM90_TMA_LOADENS4_14ComposedLayoutINS4_7SwizzleILi3ELi4ELi3EEENS4_18smem_ptr_flag_bitsILi8EEENST_INS5_IJNSA_ILi8EEESG_EEENS5_IJSG_SC_EEEEEEEvNS4_8identityENS4_23SM90_TMA_LOAD_MULTICASTES1A_vS1B_EENS_8epilogue10collective6detail29Sm90TmaWarpSpecializedAdapterINS1F_15DefaultEpilogueISJ_SK_SK_NS1E_6thread17LinearCombinationISJ_Li1EffLNS1J_9ScaleType4KindE0ELNS_15FloatRoundStyleE2ESJ_EENS1_15EpilogueDefaultEEEEEvvEEEEvNT_6ParamsE)
        /*0008*/ 	.word	0x000000a8


	//----- nvinfo : EIATTR_FRAME_SIZE
	.align		4
.L_12:
        /*000c*/ 	.byte	0x04, 0x11
        /*000e*/ 	.short	(.L_14 - .L_13)
	.align		4
.L_13:
        /*0010*/ 	.word	index@(_ZN7cutlass13device_kernelINS_4gemm6kernel13GemmUniversalIN4cute5tupleIJiiiiEEENS1_10collective13CollectiveMmaINS1_37MainloopSm90TmaGmmaWarpSpecializedFP8ILi3ENS5_IJNS4_1CILi2EEENSA_ILi1EEESC_EEENS1_35KernelTmaWarpSpecializedCooperativeEEENS5_IJNSA_ILi128EEENSA_ILi64EEESG_EEENS_12float_e4m3_tENS5_IJlSC_lEEESJ_SK_NS4_8TiledMMAINS4_8MMA_AtomIJNS4_4SM904GMMA30MMA_64x64x32_F32E4M3E4M3_SS_TNILNSO_7ScaleInE1ELSQ_1EEEEEENS4_6LayoutISD_NS5_IJSC_NSA_ILi0EEESU_EEEEENS5_IJNS4_10UnderscoreESX_SX_EEEEENS4_13SM90_TMA_LOADENS4_14ComposedLayoutINS4_7SwizzleILi3ELi4ELi3EEENS4_18smem_ptr_flag_bitsILi8EEENST_INS5_IJNSA_ILi8EEESG_EEENS5_IJSG_SC_EEEEEEEvNS4_8identityENS4_23SM90_TMA_LOAD_MULTICASTES1A_vS1B_EENS_8epilogue10collective6detail29Sm90TmaWarpSpecializedAdapterINS1F_15DefaultEpilogueISJ_SK_SK_NS1E_6thread17LinearCombinationISJ_Li1EffLNS1J_9ScaleType4KindE0ELNS_15FloatRoundStyleE2ESJ_EENS1_15EpilogueDefaultEEEEEvvEEEEvNT_6ParamsE)
        /*0014*/ 	.word	0x00000000


	//----- nvinfo : EIATTR_MIN_STACK_SIZE
	.align		4
.L_14:
        /*0018*/ 	.byte	0x04, 0x12
        /*001a*/ 	.short	(.L_16 - .L_15)
	.align		4
.L_15:
        /*001c*/ 	.word	index@(_ZN7cutlass13device_kernelINS_4gemm6kernel13GemmUniversalIN4cute5tupleIJiiiiEEENS1_10collective13CollectiveMmaINS1_37MainloopSm90TmaGmmaWarpSpecializedFP8ILi3ENS5_IJNS4_1CILi2EEENSA_ILi1EEESC_EEENS1_35KernelTmaWarpSpecializedCooperativeEEENS5_IJNSA_ILi128EEENSA_ILi64EEESG_EEENS_12float_e4m3_tENS5_IJlSC_lEEESJ_SK_NS4_8TiledMMAINS4_8MMA_AtomIJNS4_4SM904GMMA30MMA_64x64x32_F32E4M3E4M3_SS_TNILNSO_7ScaleInE1ELSQ_1EEEEEENS4_6LayoutISD_NS5_IJSC_NSA_ILi0EEESU_EEEEENS5_IJNS4_10UnderscoreESX_SX_EEEEENS4_13SM90_TMA_LOADENS4_14ComposedLayoutINS4_7SwizzleILi3ELi4ELi3EEENS4_18smem_ptr_flag_bitsILi8EEENST_INS5_IJNSA_ILi8EEESG_EEENS5_IJSG_SC_EEEEEEEvNS4_8identityENS4_23SM90_TMA_LOAD_MULTICASTES1A_vS1B_EENS_8epilogue10collective6detail29Sm90TmaWarpSpecializedAdapterINS1F_15DefaultEpilogueISJ_SK_SK_NS1E_6thread17LinearCombinationISJ_Li1EffLNS1J_9ScaleType4KindE0ELNS_15FloatRoundStyleE2ESJ_EENS1_15EpilogueDefaultEEEEEvvEEEEvNT_6ParamsE)
        /*0020*/ 	.word	0x00000000
.L_16:


//--------------------- .nv.compat                --------------------------
	.section	.nv.compat,"",@"SHT_CUDA_COMPAT_INFO"
	.align	4
        /*0000*/ 	.byte	0x02, 0x09, 0x01, 0x00, 0x02, 0x02, 0x04, 0x00, 0x02, 0x05, 0x05, 0x00, 0x03, 0x07, 0x01, 0x01
        /*0010*/ 	.byte	0x02, 0x03, 0x01, 0x00, 0x02, 0x06, 0x01, 0x00, 0x04, 0x0b, 0x08, 0x00, 0x00, 0x00, 0x00, 0x00
        /*0020*/ 	.byte	0x00, 0x00, 0x00, 0x00


//--------------------- .nv.info._ZN7cutlass13device_kernelINS_4gemm6kernel13GemmUniversalIN4cute5tupleIJiiiiEEENS1_10collective13CollectiveMmaINS1_37MainloopSm90TmaGmmaWarpSpecializedFP8ILi3ENS5_IJNS4_1CILi2EEENSA_ILi1EEESC_EEENS1_35KernelTmaWarpSpecializedCooperativeEEENS5_IJNSA_ILi128EEENSA_ILi64EEESG_EEENS_12float_e4m3_tENS5_IJlSC_lEEESJ_SK_NS4_8TiledMMAINS4_8MMA_AtomIJNS4_4SM904GMMA30MMA_64x64x32_F32E4M3E4M3_SS_TNILNSO_7ScaleInE1ELSQ_1EEEEEENS4_6LayoutISD_NS5_IJSC_NSA_ILi0EEESU_EEEEENS5_IJNS4_10UnderscoreESX_SX_EEEEENS4_13SM90_TMA_LOADENS4_14ComposedLayoutINS4_7SwizzleILi3ELi4ELi3EEENS4_18smem_ptr_flag_bitsILi8EEENST_INS5_IJNSA_ILi8EEESG_EEENS5_IJSG_SC_EEEEEEEvNS4_8identityENS4_23SM90_TMA_LOAD_MULTICASTES1A_vS1B_EENS_8epilogue10collective6detail29Sm90TmaWarpSpecializedAdapterINS1F_15DefaultEpilogueISJ_SK_SK_NS1E_6thread17LinearCombinationISJ_Li1EffLNS1J_9ScaleType4KindE0ELNS_15FloatRoundStyleE2ESJ_EENS1_15EpilogueDefaultEEEEEvvEEEEvNT_6ParamsE --------------------------
	.section	.nv.info._ZN7cutlass13device_kernelINS_4gemm6kernel13GemmUniversalIN4cute5tupleIJiiiiEEENS1_10collective13CollectiveMmaINS1_37MainloopSm90TmaGmmaWarpSpecializedFP8ILi3ENS5_IJNS4_1CILi2EEENSA_ILi1EEESC_EEENS1_35KernelTmaWarpSpecializedCooperativeEEENS5_IJNSA_ILi128EEENSA_ILi64EEESG_EEENS_12float_e4m3_tENS5_IJlSC_lEEESJ_SK_NS4_8TiledMMAINS4_8MMA_AtomIJNS4_4SM904GMMA30MMA_64x64x32_F32E4M3E4M3_SS_TNILNSO_7ScaleInE1ELSQ_1EEEEEENS4_6LayoutISD_NS5_IJSC_NSA_ILi0EEESU_EEEEENS5_IJNS4_10UnderscoreESX_SX_EEEEENS4_13SM90_TMA_LOADENS4_14ComposedLayoutINS4_7SwizzleILi3ELi4ELi3EEENS4_18smem_ptr_flag_bitsILi8EEENST_INS5_IJNSA_ILi8EEESG_EEENS5_IJSG_SC_EEEEEEEvNS4_8identityENS4_23SM90_TMA_LOAD_MULTICASTES1A_vS1B_EENS_8epilogue10collective6detail29Sm90TmaWarpSpecializedAdapterINS1F_15DefaultEpilogueISJ_SK_SK_NS1E_6thread17LinearCombinationISJ_Li1EffLNS1J_9ScaleType4KindE0ELNS_15FloatRoundStyleE2ESJ_EENS1_15EpilogueDefaultEEEEEvvEEEEvNT_6ParamsE,"",@"SHT_CUDA_INFO"
	.sectionflags	@""
	.align	4


	//----- nvinfo : EIATTR_CUDA_API_VERSION
	.align		4
        /*0000*/ 	.byte	0x04, 0x37
        /*0002*/ 	.short	(.L_18 - .L_17)
.L_17:
        /*0004*/ 	.word	0x00000082


	//----- nvinfo : EIATTR_KPARAM_INFO
	.align		4
.L_18:
        /*0008*/ 	.byte	0x04, 0x17
        /*000a*/ 	.short	(.L_20 - .L_19)
.L_19:
        /*000c*/ 	.word	0x00000000
        /*0010*/ 	.short	0x0000
        /*0012*/ 	.short	0x0070
        /*0014*/ 	.byte	0x00, 0xf0, 0x01, 0x10


	//----- nvinfo : EIATTR_SPARSE_MMA_MASK
	.align		4
.L_20:
        /*0018*/ 	.byte	0x03, 0x50
        /*001a*/ 	.short	0x0000


	//----- nvinfo : EIATTR_MAXREG_COUNT
	.align		4
        /*001c*/ 	.byte	0x03, 0x1b
        /*001e*/ 	.short	0x00a8


	//----- nvinfo : EIATTR_NUM_BARRIERS
	.align		4
        /*0020*/ 	.byte	0x02, 0x4c
        /*0022*/ 	.byte	0x01
	.zero		1


	//----- nvinfo : EIATTR_MERCURY_ISA_VERSION
	.align		4
        /*0024*/ 	.byte	0x03, 0x5f
        /*0026*/ 	.short	0x0101


	//----- nvinfo : EIATTR_INT_WARP_WIDE_INSTR_OFFSETS
	.align		4
        /*0028*/ 	.byte	0x04, 0x31
        /*002a*/ 	.short	(.L_22 - .L_21)


	//   ....[0]....
.L_21:
        /*002c*/ 	.word	0x00000450


	//   ....[1]....
        /*0030*/ 	.word	0x00000580


	//   ....[2]....
        /*0034*/ 	.word	0x00000660


	//----- nvinfo : EIATTR_COOP_GROUP_MASK_REGIDS
	.align		4
.L_22:
        /*0038*/ 	.byte	0x04, 0x29
        /*003a*/ 	.short	(.L_24 - .L_23)


	//   ....[0]....
.L_23:
        /*003c*/ 	.word	0xffffffff


	//   ....[1]....
        /*0040*/ 	.word	0xffffffff


	//   ....[2]....
        /*0044*/ 	.word	0xffffffff


	//   ....[3]....
        /*0048*/ 	.word	0xffffffff


	//   ....[4]....
        /*004c*/ 	.word	0xffffffff


	//   ....[5]....
        /*0050*/ 	.word	0xffffffff


	//----- nvinfo : EIATTR_COOP_GROUP_INSTR_OFFSETS
	.align		4
.L_24:
        /*0054*/ 	.byte	0x04, 0x28
        /*0056*/ 	.short	(.L_26 - .L_25)


	//   ....[0]....
.L_25:
        /*0058*/ 	.word	0x00000060


	//   ....[1]....
        /*005c*/ 	.word	0x00000070


	//   ....[2]....
        /*0060*/ 	.word	0x00000130


	//   ....[3]....
        /*0064*/ 	.word	0x000002b0


	//   ....[4]....
        /*0068*/ 	.word	0x000007d0


	//   ....[5]....
        /*006c*/ 	.word	0x00001240


	//----- nvinfo : EIATTR_REG_RECONFIG
	.align		4
.L_26:
        /*0070*/ 	.byte	0x01, 0x54
	.zero		2


	//----- nvinfo : EIATTR_MBARRIER_INSTR_OFFSETS
	.align		4
        /*0074*/ 	.byte	0x04, 0x39
        /*0076*/ 	.short	(.L_28 - .L_27)


	//   ....[0]....
.L_27:
        /*0078*/ 	.word	0x00000230
        /*007c*/ 	.word	0x000000ff
        /*0080*/ 	.word	0x00000000
        /*0084*/ 	.short	0x0100
        /*0086*/ 	.byte	0x08
	.zero		1


	//   ....[1]....
        /*0088*/ 	.word	0x00000240
        /*008c*/ 	.word	0x000000ff
        /*0090*/ 	.word	0x00000018
        /*0094*/ 	.short	0x0100
        /*0096*/ 	.byte	0x08
	.zero		1


	//   ....[2]....
        /*0098*/ 	.word	0x00000250
        /*009c*/ 	.word	0x000000ff
        /*00a0*/ 	.word	0x00000008
        /*00a4*/ 	.short	0x0100
        /*00a6*/ 	.byte	0x08
	.zero		1


	//   ....[3]....
        /*00a8*/ 	.word	0x00000260
        /*00ac*/ 	.word	0x000000ff
        /*00b0*/ 	.word	0x00000020
        /*00b4*/ 	.short	0x0100
        /*00b6*/ 	.byte	0x08
	.zero		1


	//   ....[4]....
        /*00b8*/ 	.word	0x00000270
        /*00bc*/ 	.word	0x000000ff
        /*00c0*/ 	.word	0x00000010
        /*00c4*/ 	.short	0x0100
        /*00c6*/ 	.byte	0x08
	.zero		1


	//   ....[5]....
        /*00c8*/ 	.word	0x00000280
        /*00cc*/ 	.word	0x000000ff
        /*00d0*/ 	.word	0x00000028
        /*00d4*/ 	.short	0x0100
        /*00d6*/ 	.byte	0x08
	.zero		1


	//   ....[6]....
        /*00d8*/ 	.word	0x000006e0
        /*00dc*/ 	.word	0x000000ff
        /*00e0*/ 	.word	0x00000040
        /*00e4*/ 	.short	0x0100
        /*00e6*/ 	.byte	0x06
	.zero		1


	//   ....[7]....
        /*00e8*/ 	.word	0x00000770
        /*00ec*/ 	.word	0x000000ff
        /*00f0*/ 	.word	0x00000048
        /*00f4*/ 	.short	0x0100
        /*00f6*/ 	.byte	0x06
	.zero		1


	//   ....[8]....
        /*00f8*/ 	.word	0x00001580
        /*00fc*/ 	.word	0x000000ff
        /*0100*/ 	.word	0x00000000
        /*0104*/ 	.short	0x010a
        /*0106*/ 	.byte	0x06
	.zero		1


	//   ....[9]....
        /*0108*/ 	.word	0x000015c0
        /*010c*/ 	.word	0x000000ff
        /*0110*/ 	.word	0x00000000
        /*0114*/ 	.short	0x010a
        /*0116*/ 	.byte	0x06
	.zero		1


	//   ....[10]....
        /*0118*/ 	.word	0x00001cc0
        /*011c*/ 	.word	0x000000ff
        /*0120*/ 	.word	0x00000000
        /*0124*/ 	.short	0x010a
        /*0126*/ 	.byte	0x0c
	.zero		1


	//   ....[11]....
        /*0128*/ 	.word	0x00001d00
        /*012c*/ 	.word	0x000000ff
        /*0130*/ 	.word	0x00000000
        /*0134*/ 	.short	0x010a
        /*0136*/ 	.byte	0x0c
	.zero		1


	//   ....[12]....
        /*0138*/ 	.word	0x000021f0
        /*013c*/ 	.word	0x0000000a
        /*0140*/ 	.word	0x00000000
        /*0144*/ 	.short	0x0101
        /*0146*/ 	.byte	0x3f
	.zero		1


	//   ....[13]....
        /*0148*/ 	.word	0x00002690
        /*014c*/ 	.word	0x00000008
        /*0150*/ 	.word	0x00000000
        /*0154*/ 	.short	0x0101
        /*0156*/ 	.byte	0x3f
	.zero		1


	//   ....[14]....
        /*0158*/ 	.word	0x00005f50
        /*015c*/ 	.word	0x00000015
        /*0160*/ 	.word	0x00000018
        /*0164*/ 	.short	0x010a
        /*0166*/ 	.byte	0x3f
	.zero		1


	//   ....[15]....
        /*0168*/ 	.word	0x000062d0
        /*016c*/ 	.word	0x00000008
        /*0170*/ 	.word	0x00000048
        /*0174*/ 	.short	0x0101
        /*0176*/ 	.byte	0x3f
	.zero		1


	//   ....[16]....
        /*0178*/ 	.word	0x00006a00
        /*017c*/ 	.word	0x00000007
        /*0180*/ 	.word	0x00000000
        /*0184*/ 	.short	0x010a
        /*0186*/ 	.byte	0x3f
	.zero		1


	//   ....[17]....
        /*0188*/ 	.word	0x00006a80
        /*018c*/ 	.word	0x00000006
        /*0190*/ 	.word	0x00000000
        /*0194*/ 	.short	0x010a
        /*0196*/ 	.byte	0x3f
	.zero		1


	//   ....[18]....
        /*0198*/ 	.word	0x00006b10
        /*019c*/ 	.word	0x00000003
        /*01a0*/ 	.word	0x00000000
        /*01a4*/ 	.short	0x010a
        /*01a6*/ 	.byte	0x3f
	.zero		1


	//   ....[19]....
        /*01a8*/ 	.word	0x00006b80
        /*01ac*/ 	.word	0x00000009
        /*01b0*/ 	.word	0x00000000
        /*01b4*/ 	.short	0x010a
        /*01b6*/ 	.byte	0x3f
	.zero		1


	//   ....[20]....
        /*01b8*/ 	.word	0x00006be0
        /*01bc*/ 	.word	0x0000000b
        /*01c0*/ 	.word	0x00000000
        /*01c4*/ 	.short	0x010a
        /*01c6*/ 	.byte	0x3f
	.zero		1


	//   ....[21]....
        /*01c8*/ 	.word	0x00006cb0
        /*01cc*/ 	.word	0x00000015
        /*01d0*/ 	.word	0x00000018
        /*01d4*/ 	.short	0x010a
        /*01d6*/ 	.byte	0x3f
	.zero		1


	//   ....[22]....
        /*01d8*/ 	.word	0x00006d80
        /*01dc*/ 	.word	0x00000007
        /*01e0*/ 	.word	0x00000000
        /*01e4*/ 	.short	0x010a
        /*01e6*/ 	.byte	0x3f
	.zero		1


	//   ....[23]....
        /*01e8*/ 	.word	0x00006dd0
        /*01ec*/ 	.word	0x00000006
        /*01f0*/ 	.word	0x00000000
        /*01f4*/ 	.short	0x010a
        /*01f6*/ 	.byte	0x3f
	.zero		1


	//----- nvinfo : EIATTR_NUM_MBARRIERS
	.align		4
.L_28:
        /*01f8*/ 	.byte	0x03, 0x38
        /*01fa*/ 	.short	0x0008


	//----- nvinfo : EIATTR_EXIT_INSTR_OFFSETS
	.align		4
        /*01fc*/ 	.byte	0x04, 0x1c
        /*01fe*/ 	.short	(.L_30 - .L_29)


	//   ....[0]....
.L_29:
        /*0200*/ 	.word	0x00000930


	//   ....[1]....
        /*0204*/ 	.word	0x00001110


	//   ....[2]....
        /*0208*/ 	.word	0x00005660


	//   ....[3]....
        /*020c*/ 	.word	0x00005bc0


	//   ....[4]....
        /*0210*/ 	.word	0x00006b60


	//----- nvinfo : EIATTR_MAX_THREADS
	.align		4
.L_30:
        /*0214*/ 	.byte	0x04, 0x05
        /*0216*/ 	.short	(.L_32 - .L_31)
.L_31:
        /*0218*/ 	.word	0x00000180
        /*021c*/ 	.word	0x00000001
        /*0220*/ 	.word	0x00000001


	//----- nvinfo : EIATTR_CRS_STACK_SIZE
	.align		4
.L_32:
        /*0224*/ 	.byte	0x04, 0x1e
        /*0226*/ 	.short	(.L_34 - .L_33)
.L_33:
        /*0228*/ 	.word	0x00000000


	//----- nvinfo : EIATTR_CBANK_PARAM_SIZE
	.align		4
.L_34:
        /*022c*/ 	.byte	0x03, 0x19
        /*022e*/ 	.short	0x0470


	//----- nvinfo : EIATTR_PARAM_CBANK
	.align		4
        /*0230*/ 	.byte	0x04, 0x0a
        /*0232*/ 	.short	(.L_36 - .L_35)
	.align		4
.L_35:
        /*0234*/ 	.word	index@(.nv.constant0._ZN7cutlass13device_kernelINS_4gemm6kernel13GemmUniversalIN4cute5tupleIJiiiiEEENS1_10collective13CollectiveMmaINS1_37MainloopSm90TmaGmmaWarpSpecializedFP8ILi3ENS5_IJNS4_1CILi2EEENSA_ILi1EEESC_EEENS1_35KernelTmaWarpSpecializedCooperativeEEENS5_IJNSA_ILi128EEENSA_ILi64EEESG_EEENS_12float_e4m3_tENS5_IJlSC_lEEESJ_SK_NS4_8TiledMMAINS4_8MMA_AtomIJNS4_4SM904GMMA30MMA_64x64x32_F32E4M3E4M3_SS_TNILNSO_7ScaleInE1ELSQ_1EEEEEENS4_6LayoutISD_NS5_IJSC_NSA_ILi0EEESU_EEEEENS5_IJNS4_10UnderscoreESX_SX_EEEEENS4_13SM90_TMA_LOADENS4_14ComposedLayoutINS4_7SwizzleILi3ELi4ELi3EEENS4_18smem_ptr_flag_bitsILi8EEENST_INS5_IJNSA_ILi8EEESG_EEENS5_IJSG_SC_EEEEEEEvNS4_8identityENS4_23SM90_TMA_LOAD_MULTICASTES1A_vS1B_EENS_8epilogue10collective6detail29Sm90TmaWarpSpecializedAdapterINS1F_15DefaultEpilogueISJ_SK_SK_NS1E_6thread17LinearCombinationISJ_Li1EffLNS1J_9ScaleType4KindE0ELNS_15FloatRoundStyleE2ESJ_EENS1_15EpilogueDefaultEEEEEvvEEEEvNT_6ParamsE)
        /*0238*/ 	.short	0x0210
        /*023a*/ 	.short	0x0470


	//----- nvinfo : EIATTR_SW_WAR
	.align		4
.L_36:
        /*023c*/ 	.byte	0x04, 0x36
        /*023e*/ 	.short	(.L_38 - .L_37)
.L_37:
        /*0240*/ 	.word	0x00000008
.L_38:


//--------------------- .nv.callgraph             --------------------------
	.section	.nv.callgraph,"",@"SHT_CUDA_CALLGRAPH"
	.align	4
	.sectionentsize	8
	.align		4
        /*0000*/ 	.word	0x00000000
	.align		4
        /*0004*/ 	.word	0xffffffff
	.align		4
        /*0008*/ 	.word	0x00000000
	.align		4
        /*000c*/ 	.word	0xfffffffe
	.align		4
        /*0010*/ 	.word	0x00000000
	.align		4
        /*0014*/ 	.word	0xfffffffd
	.align		4
        /*0018*/ 	.word	0x00000000
	.align		4
        /*001c*/ 	.word	0xfffffffc


//--------------------- .nv.constant4             --------------------------
	.section	.nv.constant4,"a",@progbits
	.align	8
	.align		8
.nv.constant4:
        /*0000*/ 	.dword	_ZN39_INTERNAL_34db2d71_4_k_cu_39afb7cb_53204cuda3std3__45__cpo5beginE
	.align		8
        /*0008*/ 	.dword	_ZN39_INTERNAL_34db2d71_4_k_cu_39afb7cb_53204cuda3std3__45__cpo3endE
	.align		8
        /*0010*/ 	.dword	_ZN39_INTERNAL_34db2d71_4_k_cu_39afb7cb_53204cuda3std3__45__cpo6cbeginE
	.align		8
        /*0018*/ 	.dword	_ZN39_INTERNAL_34db2d71_4_k_cu_39afb7cb_53204cuda3std3__45__cpo4cendE
	.align		8
        /*0020*/ 	.dword	_ZN39_INTERNAL_34db2d71_4_k_cu_39afb7cb_53204cuda3std3__441_GLOBAL__N__34db2d71_4_k_cu_39afb7cb_53206ignoreE
	.align		8
        /*0028*/ 	.dword	_ZN39_INTERNAL_34db2d71_4_k_cu_39afb7cb_53204cuda3std3__419piecewise_constructE
	.align		8
        /*0030*/ 	.dword	_ZN39_INTERNAL_34db2d71_4_k_cu_39afb7cb_53204cuda3std3__48in_placeE
	.align		8
        /*0038*/ 	.dword	_ZN39_INTERNAL_34db2d71_4_k_cu_39afb7cb_53204cuda3std6ranges3__45__cpo4swapE
	.align		8
        /*0040*/ 	.dword	_ZN39_INTERNAL_34db2d71_4_k_cu_39afb7cb_53204cuda3std6ranges3__45__cpo9iter_moveE
	.align		8
        /*0048*/ 	.dword	_ZN39_INTERNAL_34db2d71_4_k_cu_39afb7cb_53204cute7productE
	.align		8
        /*0050*/ 	.dword	_ZN39_INTERNAL_34db2d71_4_k_cu_39afb7cb_53204cute1_E


//--------------------- .text._ZN7cutlass13device_kernelINS_4gemm6kernel13GemmUniversalIN4cute5tupleIJiiiiEEENS1_10collective13CollectiveMmaINS1_37MainloopSm90TmaGmmaWarpSpecializedFP8ILi3ENS5_IJNS4_1CILi2EEENSA_ILi1EEESC_EEENS1_35KernelTmaWarpSpecializedCooperativeEEENS5_IJNSA_ILi128EEENSA_ILi64EEESG_EEENS_12float_e4m3_tENS5_IJlSC_lEEESJ_SK_NS4_8TiledMMAINS4_8MMA_AtomIJNS4_4SM904GMMA30MMA_64x64x32_F32E4M3E4M3_SS_TNILNSO_7ScaleInE1ELSQ_1EEEEEENS4_6LayoutISD_NS5_IJSC_NSA_ILi0EEESU_EEEEENS5_IJNS4_10UnderscoreESX_SX_EEEEENS4_13SM90_TMA_LOADENS4_14ComposedLayoutINS4_7SwizzleILi3ELi4ELi3EEENS4_18smem_ptr_flag_bitsILi8EEENST_INS5_IJNSA_ILi8EEESG_EEENS5_IJSG_SC_EEEEEEEvNS4_8identityENS4_23SM90_TMA_LOAD_MULTICASTES1A_vS1B_EENS_8epilogue10collective6detail29Sm90TmaWarpSpecializedAdapterINS1F_15DefaultEpilogueISJ_SK_SK_NS1E_6thread17LinearCombinationISJ_Li1EffLNS1J_9ScaleType4KindE0ELNS_15FloatRoundStyleE2ESJ_EENS1_15EpilogueDefaultEEEEEvvEEEEvNT_6ParamsE --------------------------
	.section	.text._ZN7cutlass13device_kernelINS_4gemm6kernel13GemmUniversalIN4cute5tupleIJiiiiEEENS1_10collective13CollectiveMmaINS1_37MainloopSm90TmaGmmaWarpSpecializedFP8ILi3ENS5_IJNS4_1CILi2EEENSA_ILi1EEESC_EEENS1_35KernelTmaWarpSpecializedCooperativeEEENS5_IJNSA_ILi128EEENSA_ILi64EEESG_EEENS_12float_e4m3_tENS5_IJlSC_lEEESJ_SK_NS4_8TiledMMAINS4_8MMA_AtomIJNS4_4SM904GMMA30MMA_64x64x32_F32E4M3E4M3_SS_TNILNSO_7ScaleInE1ELSQ_1EEEEEENS4_6LayoutISD_NS5_IJSC_NSA_ILi0EEESU_EEEEENS5_IJNS4_10UnderscoreESX_SX_EEEEENS4_13SM90_TMA_LOADENS4_14ComposedLayoutINS4_7SwizzleILi3ELi4ELi3EEENS4_18smem_ptr_flag_bitsILi8EEENST_INS5_IJNSA_ILi8EEESG_EEENS5_IJSG_SC_EEEEEEEvNS4_8identityENS4_23SM90_TMA_LOAD_MULTICASTES1A_vS1B_EENS_8epilogue10collective6detail29Sm90TmaWarpSpecializedAdapterINS1F_15DefaultEpilogueISJ_SK_SK_NS1E_6thread17LinearCombinationISJ_Li1EffLNS1J_9ScaleType4KindE0ELNS_15FloatRoundStyleE2ESJ_EENS1_15EpilogueDefaultEEEEEvvEEEEvNT_6ParamsE,"ax",@progbits
	.align	128
.text._ZN7cutlass13device_kernelINS_4gemm6kernel13GemmUniversalIN4cute5tupleIJiiiiEEENS1_10collective13CollectiveMmaINS1_37MainloopSm90TmaGmmaWarpSpecializedFP8ILi3ENS5_IJNS4_1CILi2EEENSA_ILi1EEESC_EEENS1_35KernelTmaWarpSpecializedCooperativeEEENS5_IJNSA_ILi128EEENSA_ILi64EEESG_EEENS_12float_e4m3_tENS5_IJlSC_lEEESJ_SK_NS4_8TiledMMAINS4_8MMA_AtomIJNS4_4SM904GMMA30MMA_64x64x32_F32E4M3E4M3_SS_TNILNSO_7ScaleInE1ELSQ_1EEEEEENS4_6LayoutISD_NS5_IJSC_NSA_ILi0EEESU_EEEEENS5_IJNS4_10UnderscoreESX_SX_EEEEENS4_13SM90_TMA_LOADENS4_14ComposedLayoutINS4_7SwizzleILi3ELi4ELi3EEENS4_18smem_ptr_flag_bitsILi8EEENST_INS5_IJNSA_ILi8EEESG_EEENS5_IJSG_SC_EEEEEEEvNS4_8identityENS4_23SM90_TMA_LOAD_MULTICASTES1A_vS1B_EENS_8epilogue10collective6detail29Sm90TmaWarpSpecializedAdapterINS1F_15DefaultEpilogueISJ_SK_SK_NS1E_6thread17LinearCombinationISJ_Li1EffLNS1J_9ScaleType4KindE0ELNS_15FloatRoundStyleE2ESJ_EENS1_15EpilogueDefaultEEEEEvvEEEEvNT_6ParamsE:
        .type           _ZN7cutlass13device_kernelINS_4gemm6kernel13GemmUniversalIN4cute5tupleIJiiiiEEENS1_10collective13CollectiveMmaINS1_37MainloopSm90TmaGmmaWarpSpecializedFP8ILi3ENS5_IJNS4_1CILi2EEENSA_ILi1EEESC_EEENS1_35KernelTmaWarpSpecializedCooperativeEEENS5_IJNSA_ILi128EEENSA_ILi64EEESG_EEENS_12float_e4m3_tENS5_IJlSC_lEEESJ_SK_NS4_8TiledMMAINS4_8MMA_AtomIJNS4_4SM904GMMA30MMA_64x64x32_F32E4M3E4M3_SS_TNILNSO_7ScaleInE1ELSQ_1EEEEEENS4_6LayoutISD_NS5_IJSC_NSA_ILi0EEESU_EEEEENS5_IJNS4_10UnderscoreESX_SX_EEEEENS4_13SM90_TMA_LOADENS4_14ComposedLayoutINS4_7SwizzleILi3ELi4ELi3EEENS4_18smem_ptr_flag_bitsILi8EEENST_INS5_IJNSA_ILi8EEESG_EEENS5_IJSG_SC_EEEEEEEvNS4_8identityENS4_23SM90_TMA_LOAD_MULTICASTES1A_vS1B_EENS_8epilogue10collective6detail29Sm90TmaWarpSpecializedAdapterINS1F_15DefaultEpilogueISJ_SK_SK_NS1E_6thread17LinearCombinationISJ_Li1EffLNS1J_9ScaleType4KindE0ELNS_15FloatRoundStyleE2ESJ_EENS1_15EpilogueDefaultEEEEEvvEEEEvNT_6ParamsE,@function
        .size           _ZN7cutlass13device_kernelINS_4gemm6kernel13GemmUniversalIN4cute5tupleIJiiiiEEENS1_10collective13CollectiveMmaINS1_37MainloopSm90TmaGmmaWarpSpecializedFP8ILi3ENS5_IJNS4_1CILi2EEENSA_ILi1EEESC_EEENS1_35KernelTmaWarpSpecializedCooperativeEEENS5_IJNSA_ILi128EEENSA_ILi64EEESG_EEENS_12float_e4m3_tENS5_IJlSC_lEEESJ_SK_NS4_8TiledMMAINS4_8MMA_AtomIJNS4_4SM904GMMA30MMA_64x64x32_F32E4M3E4M3_SS_TNILNSO_7ScaleInE1ELSQ_1EEEEEENS4_6LayoutISD_NS5_IJSC_NSA_ILi0EEESU_EEEEENS5_IJNS4_10UnderscoreESX_SX_EEEEENS4_13SM90_TMA_LOADENS4_14ComposedLayoutINS4_7SwizzleILi3ELi4ELi3EEENS4_18smem_ptr_flag_bitsILi8EEENST_INS5_IJNSA_ILi8EEESG_EEENS5_IJSG_SC_EEEEEEEvNS4_8identityENS4_23SM90_TMA_LOAD_MULTICASTES1A_vS1B_EENS_8epilogue10collective6detail29Sm90TmaWarpSpecializedAdapterINS1F_15DefaultEpilogueISJ_SK_SK_NS1E_6thread17LinearCombinationISJ_Li1EffLNS1J_9ScaleType4KindE0ELNS_15FloatRoundStyleE2ESJ_EENS1_15EpilogueDefaultEEEEEvvEEEEvNT_6ParamsE,(.L_x_140 - _ZN7cutlass13device_kernelINS_4gemm6kernel13GemmUniversalIN4cute5tupleIJiiiiEEENS1_10collective13CollectiveMmaINS1_37MainloopSm90TmaGmmaWarpSpecializedFP8ILi3ENS5_IJNS4_1CILi2EEENSA_ILi1EEESC_EEENS1_35KernelTmaWarpSpecializedCooperativeEEENS5_IJNSA_ILi128EEENSA_ILi64EEESG_EEENS_12float_e4m3_tENS5_IJlSC_lEEESJ_SK_NS4_8TiledMMAINS4_8MMA_AtomIJNS4_4SM904GMMA30MMA_64x64x32_F32E4M3E4M3_SS_TNILNSO_7ScaleInE1ELSQ_1EEEEEENS4_6LayoutISD_NS5_IJSC_NSA_ILi0EEESU_EEEEENS5_IJNS4_10UnderscoreESX_SX_EEEEENS4_13SM90_TMA_LOADENS4_14ComposedLayoutINS4_7SwizzleILi3ELi4ELi3EEENS4_18smem_ptr_flag_bitsILi8EEENST_INS5_IJNSA_ILi8EEESG_EEENS5_IJSG_SC_EEEEEEEvNS4_8identityENS4_23SM90_TMA_LOAD_MULTICASTES1A_vS1B_EENS_8epilogue10collective6detail29Sm90TmaWarpSpecializedAdapterINS1F_15DefaultEpilogueISJ_SK_SK_NS1E_6thread17LinearCombinationISJ_Li1EffLNS1J_9ScaleType4KindE0ELNS_15FloatRoundStyleE2ESJ_EENS1_15EpilogueDefaultEEEEEvvEEEEvNT_6ParamsE)
        .other          _ZN7cutlass13device_kernelINS_4gemm6kernel13GemmUniversalIN4cute5tupleIJiiiiEEENS1_10collective13CollectiveMmaINS1_37MainloopSm90TmaGmmaWarpSpecializedFP8ILi3ENS5_IJNS4_1CILi2EEENSA_ILi1EEESC_EEENS1_35KernelTmaWarpSpecializedCooperativeEEENS5_IJNSA_ILi128EEENSA_ILi64EEESG_EEENS_12float_e4m3_tENS5_IJlSC_lEEESJ_SK_NS4_8TiledMMAINS4_8MMA_AtomIJNS4_4SM904GMMA30MMA_64x64x32_F32E4M3E4M3_SS_TNILNSO_7ScaleInE1ELSQ_1EEEEEENS4_6LayoutISD_NS5_IJSC_NSA_ILi0EEESU_EEEEENS5_IJNS4_10UnderscoreESX_SX_EEEEENS4_13SM90_TMA_LOADENS4_14ComposedLayoutINS4_7SwizzleILi3ELi4ELi3EEENS4_18smem_ptr_flag_bitsILi8EEENST_INS5_IJNSA_ILi8EEESG_EEENS5_IJSG_SC_EEEEEEEvNS4_8identityENS4_23SM90_TMA_LOAD_MULTICASTES1A_vS1B_EENS_8epilogue10collective6detail29Sm90TmaWarpSpecializedAdapterINS1F_15DefaultEpilogueISJ_SK_SK_NS1E_6thread17LinearCombinationISJ_Li1EffLNS1J_9ScaleType4KindE0ELNS_15FloatRoundStyleE2ESJ_EENS1_15EpilogueDefaultEEEEEvvEEEEvNT_6ParamsE,@"STO_CUDA_ENTRY STV_DEFAULT"
_ZN7cutlass13device_kernelINS_4gemm6kernel13GemmUniversalIN4cute5tupleIJiiiiEEENS1_10collective13CollectiveMmaINS1_37MainloopSm90TmaGmmaWarpSpecializedFP8ILi3ENS5_IJNS4_1CILi2EEENSA_ILi1EEESC_EEENS1_35KernelTmaWarpSpecializedCooperativeEEENS5_IJNSA_ILi128EEENSA_ILi64EEESG_EEENS_12float_e4m3_tENS5_IJlSC_lEEESJ_SK_NS4_8TiledMMAINS4_8MMA_AtomIJNS4_4SM904GMMA30MMA_64x64x32_F32E4M3E4M3_SS_TNILNSO_7ScaleInE1ELSQ_1EEEEEENS4_6LayoutISD_NS5_IJSC_NSA_ILi0EEESU_EEEEENS5_IJNS4_10UnderscoreESX_SX_EEEEENS4_13SM90_TMA_LOADENS4_14ComposedLayoutINS4_7SwizzleILi3ELi4ELi3EEENS4_18smem_ptr_flag_bitsILi8EEENST_INS5_IJNSA_ILi8EEESG_EEENS5_IJSG_SC_EEEEEEEvNS4_8identityENS4_23SM90_TMA_LOAD_MULTICASTES1A_vS1B_EENS_8epilogue10collective6detail29Sm90TmaWarpSpecializedAdapterINS1F_15DefaultEpilogueISJ_SK_SK_NS1E_6thread17LinearCombinationISJ_Li1EffLNS1J_9ScaleType4KindE0ELNS_15FloatRoundStyleE2ESJ_EENS1_15EpilogueDefaultEEEEEvvEEEEvNT_6ParamsE:
[----:B------:R-:W-:Y:S01]  /*0000*/  LDC R1, c[0x0][0x28] ;  /* 0x00000a00ff017b82 */ /* 0x000fe20000000800 */
[----:B------:R-:W0:Y:S01]  /*0010*/  S2R R0, SR_TID.X ;  /* 0x0000000000007919 */ /* 0x000e220000002100 */
[----:B------:R-:W-:Y:S01]  /*0020*/  ELECT P0, URZ, PT ;  /* 0x00000000003f782f */ /* 0x000fe20003800000 */
[----:B------:R-:W-:Y:S01]  /*0030*/  BSSY B0, `(.L_x_0) ;  /* 0x000000f000007945 */ /* 0x000fe20003800000 */
[--C-:B0-----:R-:W-:Y:S02]  /*0040*/  SHF.R.U32.HI R2, RZ, 0x5, R0.reuse ;  /* 0x00000005ff027819 */ /* 0x101fe40000011600 */
[----:B------:R-:W-:-:S03]  /*0050*/  SHF.R.U32.HI R3, RZ, 0x7, R0 ;  /* 0x00000007ff037819 */ /* 0x000fc60000011600 */
[----:B------:R-:W0:Y:S04]  /*0060*/  SHFL.IDX PT, R7, R2, RZ, 0x1f ;  /* 0x00001fff02077589 */ /* 0x000e2800000e0000 */
[----:B------:R1:W2:Y:S01]  /*0070*/  SHFL.IDX PT, R4, R3, RZ, 0x1f ;  /* 0x00001fff03047589 */ /* 0x0002a200000e0000 */
[----:B0-----:R-:W-:-:S13]  /*0080*/  ISETP.NE.OR P0, PT, R7, RZ, !P0 ;  /* 0x000000ff0700720c */ /* 0x001fda0004705670 */
[----:B-12---:R-:W-:Y:S05]  /*0090*/  @P0 BRA `(.L_x_1) ;  /* 0x0000000000200947 */ /* 0x006fea0003800000 */
[----:B------:R-:W-:Y:S02]  /*00a0*/  ULDC.64 UR4, c[0x0][0x198] ;  /* 0x0000660000047ab9 */ /* 0x000fe40000000a00 */
[----:B------:R-:W-:Y:S02]  /*00b0*/  UIADD3 UR6, UP0, UR4, 0xf0, URZ ;  /* 0x000000f004067890 */ /* 0x000fe4000ff1e03f */
[----:B------:R-:W-:Y:S02]  /*00c0*/  UIADD3 UR4, UP1, UR4, 0x1f0, URZ ;  /* 0x000001f004047890 */ /* 0x000fe4000ff3e03f */
[----:B------:R-:W-:Y:S02]  /*00d0*/  UIADD3.X UR7, URZ, UR5, URZ, UP0, !UPT ;  /* 0x000000053f077290 */ /* 0x000fe400087fe43f */
[----:B------:R-:W-:-:S07]  /*00e0*/  UIADD3.X UR5, URZ, UR5, URZ, UP1, !UPT ;  /* 0x000000053f057290 */ /* 0x000fce0008ffe43f */
[----:B------:R0:W-:Y:S02]  /*00f0*/  UTMACCTL.PF [UR6] ;  /* 0x00000000060079b9 */ /* 0x0001e40008040000 */
[----:B------:R0:W-:Y:S02]  /*0100*/  UTMACCTL.PF [UR4] ;  /* 0x00000000040079b9 */ /* 0x0001e40008040000 */
[----:B0-----:R-:W-:Y:S01]  /*0110*/  NOP ;  /* 0x0000000000007918 */ /* 0x001fe20000000000 */
.L_x_1:
[----:B------:R-:W-:Y:S05]  /*0120*/  BSYNC B0 ;  /* 0x0000000000007941 */ /* 0x000fea0003800000 */
.L_x_0:
[----:B------:R-:W0:Y:S02]  /*0130*/  SHFL.IDX PT, R3, R2, RZ, 0x1f ;  /* 0x00001fff02037589 */ /* 0x000e2400000e0000 */
[----:B0-----:R-:W-:-:S13]  /*0140*/  ISETP.NE.AND P0, PT, R3, RZ, PT ;  /* 0x000000ff0300720c */ /* 0x001fda0003f05270 */
[----:B------:R-:W-:Y:S05]  /*0150*/  @P0 BRA `(.L_x_2) ;  /* 0x0000000000500947 */ /* 0x000fea0003800000 */
[----:B------:R-:W0:Y:S01]  /*0160*/  S2UR UR8, SR_CgaCtaId ;  /* 0x00000000000879c3 */ /* 0x000e220000008800 */
[----:B------:R-:W-:Y:S01]  /*0170*/  UMOV UR4, 0x400 ;  /* 0x0000040000047882 */ /* 0x000fe20000000000 */
[----:B------:R-:W-:Y:S01]  /*0180*/  UMOV UR5, 0x1 ;  /* 0x0000000100057882 */ /* 0x000fe20000000000 */
[----:B------:R-:W-:Y:S01]  /*0190*/  UMOV UR6, 0x4 ;  /* 0x0000000400067882 */ /* 0x000fe20000000000 */
[----:B------:R-:W-:Y:S01]  /*01a0*/  ELECT P0, URZ, PT ;  /* 0x00000000003f782f */ /* 0x000fe20003800000 */
[----:B------:R-:W-:-:S04]  /*01b0*/  UIADD3 UR6, -UR6, 0x100000, URZ ;  /* 0x0010000006067890 */ /* 0x000fc8000fffe13f */
[----:B------:R-:W-:Y:S02]  /*01c0*/  USHF.L.U32 UR7, UR6, 0xb, URZ ;  /* 0x0000000b06077899 */ /* 0x000fe4000800063f */
[----:B------:R-:W-:Y:S02]  /*01d0*/  USHF.L.U32 UR6, UR6, 0x1, URZ ;  /* 0x0000000106067899 */ /* 0x000fe4000800063f */
[----:B0-----:R-:W-:Y:S02]  /*01e0*/  ULEA UR8, UR8, UR4, 0x18 ;  /* 0x0000000408087291 */ /* 0x001fe4000f8ec03f */
[----:B------:R-:W-:-:S04]  /*01f0*/  UIADD3 UR4, -UR5, 0x100000, URZ ;  /* 0x0010000005047890 */ /* 0x000fc8000fffe13f */
[----:B------:R-:W-:Y:S02]  /*0200*/  USHF.L.U32 UR5, UR4, 0xb, URZ ;  /* 0x0000000b04057899 */ /* 0x000fe4000800063f */
[----:B------:R-:W-:Y:S01]  /*0210*/  USHF.L.U32 UR4, UR4, 0x1, URZ ;  /* 0x0000000104047899 */ /* 0x000fe2000800063f */
[----:B------:R-:W0:Y:S11]  /*0220*/  FENCE.VIEW.ASYNC.S ;  /* 0x00000000000073c6 */ /* 0x000e360000000000 */
[----:B0-----:R0:W1:Y:S01]  /*0230*/  SYNCS.EXCH.64 URZ, [UR8], UR4 ;  /* 0x00000004083f75b2 */ /* 0x0010620008000100 */
[----:B------:R0:W2:Y:S01]  /*0240*/  SYNCS.EXCH.64 URZ, [UR8+0x18], UR6 ;  /* 0x00001806083f75b2 */ /* 0x0000a20008000100 */
[----:B------:R0:W3:Y:S01]  /*0250*/  SYNCS.EXCH.64 URZ, [UR8+0x8], UR4 ;  /* 0x00000804083f75b2 */ /* 0x0000e20008000100 */
[----:B------:R0:W4:Y:S01]  /*0260*/  SYNCS.EXCH.64 URZ, [UR8+0x20], UR6 ;  /* 0x00002006083f75b2 */ /* 0x0001220008000100 */
[----:B------:R0:W0:Y:S01]  /*0270*/  SYNCS.EXCH.64 URZ, [UR8+0x10], UR4 ;  /* 0x00001004083f75b2 */ /* 0x0000220008000100 */
[----:B------:R0:W0:Y:S01]  /*0280*/  SYNCS.EXCH.64 URZ, [UR8+0x28], UR6 ;  /* 0x00002806083f75b2 */ /* 0x0000220008000100 */
[----:B------:R-:W-:Y:S01]  /*0290*/  NOP ;  /* 0x0000000000007918 */ /* 0x000fe20000000000 */
.L_x_2:
[----:B------:R-:W-:Y:S01]  /*02a0*/  SHF.R.S32.HI R5, RZ, 0x1f, R0 ;  /* 0x0000001fff057819 */ /* 0x000fe20000011400 */
[----:B------:R-:W5:Y:S01]  /*02b0*/  SHFL.IDX PT, R2, R2, RZ, 0x1f ;  /* 0x00001fff02027589 */ /* 0x000f6200000e0000 */
[----:B0-----:R-:W0:Y:S01]  /*02c0*/  S2UR UR8, SR_CTAID.X ;  /* 0x00000000000879c3 */ /* 0x001e220000002500 */
[----:B------:R-:W-:Y:S02]  /*02d0*/  ELECT P0, URZ, PT ;  /* 0x00000000003f782f */ /* 0x000fe40003800000 */
[----:B------:R-:W-:Y:S01]  /*02e0*/  LEA.HI R5, R5, R0, RZ, 0x7 ;  /* 0x0000000005057211 */ /* 0x000fe200078f38ff */
[----:B------:R-:W1:Y:S01]  /*02f0*/  S2R R8, SR_CTAID.Y ;  /* 0x0000000000087919 */ /* 0x000e620000002600 */
[----:B------:R-:W-:Y:S01]  /*0300*/  ULDC UR4, c[0x0][0x150] ;  /* 0x0000540000047ab9 */ /* 0x000fe20000000800 */
[----:B------:R-:W-:Y:S01]  /*0310*/  VIADD R16, R4, 0xffffffff ;  /* 0xffffffff04107836 */ /* 0x000fe20000000000 */
[----:B------:R-:W-:Y:S01]  /*0320*/  LOP3.LUT R5, R5, 0xffffff80, RZ, 0xc0, !PT ;  /* 0xffffff8005057812 */ /* 0x000fe200078ec0ff */
[----:B------:R-:W-:Y:S01]  /*0330*/  NOP ;  /* 0x0000000000007918 */ /* 0x000fe20000000000 */
[----:B------:R-:W2:Y:S01]  /*0340*/  LDC R12, c[0x0][0x144] ;  /* 0x00005100ff0c7b82 */ /* 0x000ea20000000800 */
[----:B------:R-:W-:Y:S01]  /*0350*/  NOP ;  /* 0x0000000000007918 */ /* 0x000fe20000000000 */
[----:B------:R-:W-:Y:S01]  /*0360*/  ISETP.GE.U32.AND P6, PT, R16, 0x2, PT ;  /* 0x000000021000780c */ /* 0x000fe20003fc6070 */
[----:B------:R-:W-:Y:S01]  /*0370*/  IMAD.IADD R5, R0, 0x1, -R5 ;  /* 0x0000000100057824 */ /* 0x000fe200078e0a05 */
[----:B------:R-:W-:-:S04]  /*0380*/  ISETP.NE.AND P3, PT, R4, RZ, PT ;  /* 0x000000ff0400720c */ /* 0x000fc80003f65270 */
[----:B------:R-:W-:Y:S01]  /*0390*/  SHF.R.S32.HI R6, RZ, 0x1f, R5 ;  /* 0x0000001fff067819 */ /* 0x000fe20000011405 */
[----:B------:R-:W3:Y:S03]  /*03a0*/  LDC R14, c[0x0][0x140] ;  /* 0x00005000ff0e7b82 */ /* 0x000ee60000000800 */
[----:B------:R-:W-:Y:S02]  /*03b0*/  LEA.HI R6, R6, R5, RZ, 0x3 ;  /* 0x0000000506067211 */ /* 0x000fe400078f18ff */
[----:B-----5:R-:W-:Y:S02]  /*03c0*/  ISETP.NE.OR P0, PT, R2, RZ, !P0 ;  /* 0x000000ff0200720c */ /* 0x020fe40004705670 */
[--C-:B------:R-:W-:Y:S02]  /*03d0*/  SHF.R.S32.HI R2, RZ, 0x3, R6.reuse ;  /* 0x00000003ff027819 */ /* 0x100fe40000011406 */
[----:B------:R-:W-:-:S02]  /*03e0*/  SHF.R.S32.HI R11, RZ, 0x1f, R6 ;  /* 0x0000001fff0b7819 */ /* 0x000fc40000011406 */
[----:B------:R-:W-:Y:S02]  /*03f0*/  SHF.R.S32.HI R6, RZ, 0x1f, R3 ;  /* 0x0000001fff067819 */ /* 0x000fe40000011403 */
[----:B0-----:R-:W-:Y:S02]  /*0400*/  I2FP.F32.U32 R10, UR8 ;  /* 0x00000008000a7c45 */ /* 0x001fe40008201000 */
[----:B------:R-:W-:Y:S02]  /*0410*/  LEA.HI R11, R11, R2, RZ, 0x2 ;  /* 0x000000020b0b7211 */ /* 0x000fe400078f10ff */
[----:B------:R-:W-:Y:S01]  /*0420*/  LEA.HI R6, R6, R3, RZ, 0x2 ;  /* 0x0000000306067211 */ /* 0x000fe200078f10ff */
[----:B------:R-:W-:Y:S01]  /*0430*/  FMUL R10, R10, UR4 ;  /* 0x000000040a0a7c20 */ /* 0x000fe20008400000 */
[----:B------:R-:W-:Y:S01]  /*0440*/  LOP3.LUT R11, R11, 0xfffffffc, RZ, 0xc0, !PT ;  /* 0xfffffffc0b0b7812 */ /* 0x000fe200078ec0ff */
[----:B------:R-:W-:Y:S01]  /*0450*/  VOTEU.ALL UP0, P0 ;  /* 0x00000000003f7886 */ /* 0x000fe20000000000 */
[----:B------:R-:W-:Y:S01]  /*0460*/  LOP3.LUT R6, R6, 0x3ffffffc, RZ, 0xc0, !PT ;  /* 0x3ffffffc06067812 */ /* 0x000fe200078ec0ff */
[----:B------:R-:W-:Y:S01]  /*0470*/  ULDC UR4, c[0x0][0x154] ;  /* 0x0000550000047ab9 */ /* 0x000fe20000000800 */
[----:B-1----:R-:W-:Y:S01]  /*0480*/  I2FP.F32.U32 R13, R8 ;  /* 0x00000008000d7245 */ /* 0x002fe20000201000 */
[----:B------:R-:W0:Y:S01]  /*0490*/  F2I.U32.TRUNC.NTZ R10, R10 ;  /* 0x0000000a000a7305 */ /* 0x000e22000020f000 */
[----:B------:R-:W-:Y:S01]  /*04a0*/  IMAD.IADD R11, R2, 0x1, -R11 ;  /* 0x00000001020b7824 */ /* 0x000fe200078e0a0b */
[----:B------:R-:W1:Y:S01]  /*04b0*/  @!UP0 S2UR UR7, SR_CgaCtaId ;  /* 0x00000000000789c3 */ /* 0x000e620000008800 */
[----:B------:R-:W-:-:S02]  /*04c0*/  IMAD.IADD R6, R3, 0x1, -R6 ;  /* 0x0000000103067824 */ /* 0x000fc400078e0a06 */
[----:B------:R-:W-:Y:S01]  /*04d0*/  FMUL R13, R13, UR4 ;  /* 0x000000040d0d7c20 */ /* 0x000fe20008400000 */
[----:B------:R-:W-:Y:S01]  /*04e0*/  UMOV UR4, 0x20 ;  /* 0x0000002000047882 */ /* 0x000fe20000000000 */
[----:B------:R-:W-:Y:S01]  /*04f0*/  @!UP0 UMOV UR6, 0x400 ;  /* 0x0000040000068882 */ /* 0x000fe20000000000 */
[----:B------:R-:W-:Y:S01]  /*0500*/  IMAD R6, R6, 0x4, R11 ;  /* 0x0000000406067824 */ /* 0x000fe200078e020b */
[----:B------:R-:W-:-:S04]  /*0510*/  @!UP0 UIADD3 UR4, -UR4, 0x100000, URZ ;  /* 0x0010000004048890 */ /* 0x000fc8000fffe13f */
[----:B------:R-:W-:Y:S02]  /*0520*/  @!UP0 USHF.L.U32 UR5, UR4, 0xb, URZ ;  /* 0x0000000b04058899 */ /* 0x000fe4000800063f */
[----:B------:R-:W-:Y:S01]  /*0530*/  @!UP0 USHF.L.U32 UR4, UR4, 0x1, URZ ;  /* 0x0000000104048899 */ /* 0x000fe2000800063f */
[----:B---3--:R-:W-:Y:S01]  /*0540*/  ISETP.EQ.U32.AND P2, PT, R14, 0x1, PT ;  /* 0x000000010e00780c */ /* 0x008fe20003f42070 */
[----:B------:R-:W3:Y:S01]  /*0550*/  LDC R11, c[0x0][0x148] ;  /* 0x00005200ff0b7b82 */ /* 0x000ee20000000800 */
[----:B------:R-:W5:Y:S01]  /*0560*/  F2I.U32.TRUNC.NTZ R13, R13 ;  /* 0x0000000d000d7305 */ /* 0x000f62000020f000 */
[----:B------:R-:W-:Y:S01]  /*0570*/  LEA.HI R2, R6, R6, RZ, 0x1 ;  /* 0x0000000606027211 */ /* 0x000fe200078f08ff */
[----:B------:R-:W-:Y:S01]  /*0580*/  VOTEU.ALL UP1, P0 ;  /* 0x00000000003f7886 */ /* 0x000fe20000020000 */
[----:B0-----:R-:W-:Y:S02]  /*0590*/  IMAD.MOV R15, RZ, RZ, -R10 ;  /* 0x000000ffff0f7224 */ /* 0x001fe400078e0a0a */
[----:B------:R-:W-:-:S02]  /*05a0*/  LOP3.LUT R3, R2, 0xfffffffe, RZ, 0xc0, !PT ;  /* 0xfffffffe02037812 */ /* 0x000fc400078ec0ff */
[----:B------:R-:W-:Y:S01]  /*05b0*/  SHF.R.S32.HI R2, RZ, 0x1f, R7 ;  /* 0x0000001fff027819 */ /* 0x000fe20000011407 */
[----:B--2---:R-:W-:Y:S02]  /*05c0*/  IMAD R10, R12, R15, UR8 ;  /* 0x000000080c0a7e24 */ /* 0x004fe4000f8e020f */
[----:B------:R-:W-:Y:S01]  /*05d0*/  IMAD.IADD R3, R6, 0x1, -R3 ;  /* 0x0000000106037824 */ /* 0x000fe200078e0a03 */
[----:B------:R-:W-:-:S04]  /*05e0*/  LEA.HI R2, R2, R7, RZ, 0x2 ;  /* 0x0000000702027211 */ /* 0x000fc800078f10ff */
[----:B------:R-:W-:Y:S01]  /*05f0*/  ISETP.NE.AND P4, PT, R3, R10, PT ;  /* 0x0000000a0300720c */ /* 0x000fe20003f85270 */
[----:B------:R-:W-:Y:S01]  /*0600*/  IMAD.SHL.U32 R3, R6, 0x4, RZ ;  /* 0x0000000406037824 */ /* 0x000fe200078e00ff */
[----:B------:R-:W-:Y:S01]  /*0610*/  LOP3.LUT R2, R2, 0xfffffffc, RZ, 0xc0, !PT ;  /* 0xfffffffc02027812 */ /* 0x000fe200078ec0ff */
[----:B-----5:R-:W-:Y:S01]  /*0620*/  IMAD.MOV R20, RZ, RZ, -R13 ;  /* 0x000000ffff147224 */ /* 0x020fe200078e0a0d */
[----:B-1----:R-:W-:Y:S02]  /*0630*/  @!UP0 ULEA UR6, UR7, UR6, 0x18 ;  /* 0x0000000607068291 */ /* 0x002fe4000f8ec03f */
[----:B------:R-:W-:Y:S01]  /*0640*/  LOP3.LUT R3, R6, 0xc, R3, 0x78, !PT ;  /* 0x0000000c06037812 */ /* 0x000fe200078e7803 */
[----:B------:R-:W-:Y:S01]  /*0650*/  IMAD.IADD R7, R7, 0x1, -R2 ;  /* 0x0000000107077824 */ /* 0x000fe200078e0a02 */
[----:B------:R-:W-:Y:S01]  /*0660*/  VOTEU.ALL UP0, P0 ;  /* 0x00000000003f7886 */ /* 0x000fe20000000000 */
[----:B---3--:R-:W-:Y:S01]  /*0670*/  IMAD R13, R11, R20, R8 ;  /* 0x000000140b0d7224 */ /* 0x008fe200078e0208 */
[----:B------:R-:W-:Y:S01]  /*0680*/  LOP3.LUT P0, RZ, R5, 0x7, RZ, 0xc0, !PT ;  /* 0x0000000705ff7812 */ /* 0x000fe2000780c0ff */
[----:B------:R-:W-:Y:S01]  /*0690*/  IMAD.MOV.U32 R6, RZ, RZ, 0x1 ;  /* 0x00000001ff067424 */ /* 0x000fe200078e00ff */
[----:B------:R-:W-:-:S02]  /*06a0*/  ISETP.NE.AND P1, PT, R7, 0x3, PT ;  /* 0x000000030700780c */ /* 0x000fc40003f25270 */
[----:B------:R-:W-:Y:S02]  /*06b0*/  @P4 LEA.HI R2, R3, R3, RZ, 0x1 ;  /* 0x0000000303024211 */ /* 0x000fe400078f08ff */
[----:B------:R-:W-:Y:S01]  /*06c0*/  ISETP.EQ.OR P1, PT, R7, RZ, !P1 ;  /* 0x000000ff0700720c */ /* 0x000fe20004f22670 */
[----:B------:R-:W0:Y:S02]  /*06d0*/  FENCE.VIEW.ASYNC.S ;  /* 0x00000000000073c6 */ /* 0x000e240000000000 */
[----:B0-----:R0:W1:Y:S01]  /*06e0*/  @!UP0 SYNCS.EXCH.64 URZ, [UR6+0x40], UR4 ;  /* 0x00004004063f85b2 */ /* 0x0010620008000100 */
[----:B------:R-:W-:Y:S02]  /*06f0*/  @P4 SHF.R.S32.HI R2, RZ, 0x1, R2 ;  /* 0x00000001ff024819 */ /* 0x000fe40000011402 */
[----:B------:R-:W-:Y:S02]  /*0700*/  ISETP.LT.U32.AND P0, PT, R3, 0x2, !P0 ;  /* 0x000000020300780c */ /* 0x000fe40004701070 */
[----:B------:R-:W-:-:S02]  /*0710*/  @P4 ISETP.NE.AND P5, PT, R2, R13, PT ;  /* 0x0000000d0200420c */ /* 0x000fc40003fa5270 */
[----:B------:R-:W-:Y:S02]  /*0720*/  ISETP.EQ.AND P1, PT, R4, RZ, P1 ;  /* 0x000000ff0400720c */ /* 0x000fe40000f22270 */
[----:B------:R-:W-:Y:S02]  /*0730*/  SEL R5, RZ, 0x1, !P0 ;  /* 0x00000001ff057807 */ /* 0x000fe40004000000 */
[----:B------:R-:W-:Y:S02]  /*0740*/  @P4 SEL R6, RZ, 0x1, P5 ;  /* 0x00000001ff064807 */ /* 0x000fe40002800000 */
[----:B------:R-:W-:Y:S02]  /*0750*/  SEL R2, RZ, 0x1, !P1 ;  /* 0x00000001ff027807 */ /* 0x000fe40004800000 */
[----:B------:R-:W-:Y:S01]  /*0760*/  LOP3.LUT R6, R6, R5, RZ, 0xc0, !PT ;  /* 0x0000000506067212 */ /* 0x000fe200078ec0ff */
[----:B------:R0:W2:Y:S01]  /*0770*/  @!UP1 SYNCS.EXCH.64 URZ, [UR6+0x48], UR4 ;  /* 0x00004804063f95b2 */ /* 0x0000a20008000100 */
[----:B------:R-:W-:Y:S01]  /*0780*/  SEL R2, R2, 0x2, P6 ;  /* 0x0000000202027807 */ /* 0x000fe20003000000 */
[----:B------:R-:W-:Y:S01]  /*0790*/  NOP ;  /* 0x0000000000007918 */ /* 0x000fe20000000000 */
[----:B------:R-:W-:Y:S05]  /*07a0*/  @!P2 BRA `(.L_x_3) ;  /* 0x000000000008a947 */ /* 0x000fea0003800000 */
[----:B-12-4-:R-:W-:Y:S01]  /*07b0*/  UCGABAR_ARV ;  /* 0x00000000000079c7 */ /* 0x016fe20008000000 */
[----:B------:R-:W-:Y:S05]  /*07c0*/  BRA `(.L_x_4) ;  /* 0x0000000000047947 */ /* 0x000fea0003800000 */
.L_x_3:
[----:B-12-4-:R-:W-:Y:S01]  /*07d0*/  NOP ;  /* 0x0000000000007918 */ /* 0x016fe20000000000 */
.L_x_4:
[----:B------:R-:W1:Y:S01]  /*07e0*/  LDC R4, c[0x0][0x65c] ;  /* 0x00019700ff047b82 */ /* 0x000e620000000800 */
[----:B------:R-:W-:Y:S01]  /*07f0*/  IMAD.MOV.U32 R5, RZ, RZ, RZ ;  /* 0x000000ffff057224 */ /* 0x000fe200078e00ff */
[----:B-1----:R-:W-:Y:S01]  /*0800*/  ISETP.NE.AND P4, PT, R4, 0x1, PT ;  /* 0x000000010400780c */ /* 0x002fe20003f85270 */
[----:B------:R-:W-:-:S12]  /*0810*/  IMAD.U32 R4, RZ, RZ, UR8 ;  /* 0x00000008ff047e24 */ /* 0x000fd8000f8e00ff */
[----:B------:R-:W1:Y:S01]  /*0820*/  @P4 LDC R15, c[0x0][0x10] ;  /* 0x00000400ff0f4b82 */ /* 0x000e620000000800 */
[----:B------:R-:W-:Y:S02]  /*0830*/  @P4 IMAD.MOV.U32 R9, RZ, RZ, RZ ;  /* 0x000000ffff094224 */ /* 0x000fe400078e00ff */
[----:B------:R-:W-:-:S05]  /*0840*/  @P4 IMAD.MOV.U32 R17, RZ, RZ, RZ ;  /* 0x000000ffff114224 */ /* 0x000fca00078e00ff */
[----:B------:R-:W2:Y:S01]  /*0850*/  @!P4 LDC R13, c[0x0][0xc] ;  /* 0x00000300ff0dcb82 */ /* 0x000ea20000000800 */
[----:B-1----:R-:W-:-:S04]  /*0860*/  @P4 IMAD.WIDE.U32 R14, R15, UR8, R8 ;  /* 0x000000080f0e4c25 */ /* 0x002fc8000f8e0008 */
[----:B--2---:R-:W-:-:S04]  /*0870*/  @!P4 IMAD.WIDE.U32 R12, R8, R13, R4 ;  /* 0x0000000d080cc225 */ /* 0x004fc800078e0004 */
[----:B------:R-:W-:Y:S02]  /*0880*/  @P4 IMAD.MOV.U32 R4, RZ, RZ, R14 ;  /* 0x000000ffff044224 */ /* 0x000fe400078e000e */
[----:B------:R-:W-:Y:S02]  /*0890*/  @P4 IMAD.IADD R5, R15, 0x1, R17 ;  /* 0x000000010f054824 */ /* 0x000fe400078e0211 */
[----:B------:R-:W-:Y:S02]  /*08a0*/  @!P4 IMAD.MOV.U32 R4, RZ, RZ, R12 ;  /* 0x000000ffff04c224 */ /* 0x000fe400078e000c */
[----:B------:R-:W-:Y:S01]  /*08b0*/  @!P4 IMAD.MOV.U32 R5, RZ, RZ, R13 ;  /* 0x000000ffff05c224 */ /* 0x000fe200078e000d */
[----:B------:R-:W-:Y:S06]  /*08c0*/  @!P2 BRA `(.L_x_5) ;  /* 0x00000000000ca947 */ /* 0x000fec0003800000 */
[----:B------:R-:W-:Y:S01]  /*08d0*/  UCGABAR_WAIT ;  /* 0x0000000000007dc7 */ /* 0x000fe20008000000 */
[----:B------:R-:W-:Y:S01]  /*08e0*/  CCTL.IVALL ;  /* 0x00000000ff00798f */ /* 0x000fe20002000000 */
[----:B------:R-:W-:Y:S05]  /*08f0*/  BRA `(.L_x_6) ;  /* 0x0000000000047947 */ /* 0x000fea0003800000 */
.L_x_5:
[----:B------:R-:W-:Y:S06]  /*0900*/  BAR.SYNC.DEFER_BLOCKING 0x0 ;  /* 0x0000000000007b1d */ /* 0x000fec0000010000 */
.L_x_6:
[----:B------:R-:W-:Y:S05]  /*0910*/  @!P3 BRA `(.L_x_7) ;  /* 0x0000004c0054b947 */ /* 0x000fea0003800000 */
[----:B------:R-:W-:-:S13]  /*0920*/  ISETP.GT.U32.AND P0, PT, R16, 0x1, PT ;  /* 0x000000011000780c */ /* 0x000fda0003f04070 */
[----:B0-----:R-:W-:Y:S05]  /*0930*/  @P0 EXIT ;  /* 0x000000000000094d */ /* 0x001fea0003800000 */
[----:B------:R-:W-:Y:S01]  /*0940*/  ULDC.64 UR4, c[0x0][0x650] ;  /* 0x0001940000047ab9 */ /* 0x000fe20000000a00 */
[----:B------:R-:W-:Y:S01]  /*0950*/  PRMT R14, RZ, 0x7610, R14 ;  /* 0x00007610ff0e7816 */ /* 0x000fe2000000000e */
[----:B------:R-:W-:Y:S01]  /*0960*/  IMAD.MOV.U32 R71, RZ, RZ, -0x1 ;  /* 0xffffffffff477424 */ /* 0x000fe200078e00ff */
[----:B------:R-:W-:Y:S01]  /*0970*/  ISETP.GE.U32.AND P0, PT, R4, UR4, PT ;  /* 0x0000000404007c0c */ /* 0x000fe2000bf06070 */
[----:B------:R-:W-:Y:S02]  /*0980*/  IMAD.MOV.U32 R15, RZ, RZ, -0x1 ;  /* 0xffffffffff0f7424 */ /* 0x000fe400078e00ff */
[----:B------:R-:W-:Y:S01]  /*0990*/  IMAD.MOV.U32 R73, RZ, RZ, -0x1 ;  /* 0xffffffffff497424 */ /* 0x000fe200078e00ff */
[----:B------:R-:W-:-:S13]  /*09a0*/  ISETP.GE.U32.AND.EX P0, PT, R5, UR5, PT, P0 ;  /* 0x0000000505007c0c */ /* 0x000fda000bf06100 */
[----:B------:R-:W-:Y:S05]  /*09b0*/  @P0 BRA `(.L_x_8) ;  /* 0x0000000400240947 */ /* 0x000fea0003800000 */
[----:B------:R-:W0:Y:S01]  /*09c0*/  LDC.64 R22, c[0x0][0x628] ;  /* 0x00018a00ff167b82 */ /* 0x000e220000000a00 */
[----:B------:R-:W-:Y:S02]  /*09d0*/  IMAD.MOV.U32 R12, RZ, RZ, R4 ;  /* 0x000000ffff0c7224 */ /* 0x000fe400078e0004 */
[----:B------:R-:W-:-:S05]  /*09e0*/  IMAD.MOV.U32 R13, RZ, RZ, R5 ;  /* 0x000000ffff0d7224 */ /* 0x000fca00078e0005 */
[----:B------:R-:W1:Y:S08]  /*09f0*/  LDC R18, c[0x0][0x630] ;  /* 0x00018c00ff127b82 */ /* 0x000e700000000800 */
[----:B------:R-:W2:Y:S01]  /*0a00*/  LDC.64 R24, c[0x0][0x620] ;  /* 0x00018800ff187b82 */ /* 0x000ea20000000a00 */
[----:B0-----:R-:W-:-:S04]  /*0a10*/  ISETP.NE.U32.AND P0, PT, R22, RZ, PT ;  /* 0x000000ff1600720c */ /* 0x001fc80003f05070 */
[----:B------:R-:W-:-:S13]  /*0a20*/  ISETP.NE.AND.EX P0, PT, R23, RZ, PT, P0 ;  /* 0x000000ff1700720c */ /* 0x000fda0003f05300 */
[----:B-12---:R-:W-:Y:S05]  /*0a30*/  @!P0 BRA `(.L_x_9) ;  /* 0x0000000000288947 */ /* 0x006fea0003800000 */
[----:B------:R-:W0:Y:S02]  /*0a40*/  LDC R7, c[0x0][0x634] ;  /* 0x00018d00ff077b82 */ /* 0x000e240000000800 */
[----:B0-----:R-:W-:-:S05]  /*0a50*/  IADD3 R7, P0, R4, R7, RZ ;  /* 0x0000000704077210 */ /* 0x001fca0007f1e0ff */
[----:B------:R-:W-:-:S04]  /*0a60*/  IMAD.X R19, RZ, RZ, R5, P0 ;  /* 0x000000ffff137224 */ /* 0x000fc800000e0605 */
[----:B------:R-:W-:-:S04]  /*0a70*/  IMAD.WIDE.U32 R12, R19, R22, RZ ;  /* 0x00000016130c7225 */ /* 0x000fc800078e00ff */
[----:B------:R-:W-:-:S04]  /*0a80*/  IMAD.WIDE.U32 R14, P0, R7, R23, R12 ;  /* 0x00000017070e7225 */ /* 0x000fc8000780000c */
[----:B------:R-:W-:-:S04]  /*0a90*/  IMAD.WIDE.U32 R12, R7, R22, RZ ;  /* 0x00000016070c7225 */ /* 0x000fc800078e00ff */
[----:B------:R-:W-:Y:S01]  /*0aa0*/  IMAD.X R17, RZ, RZ, RZ, P0 ;  /* 0x000000ffff117224 */ /* 0x000fe200000e06ff */
[----:B------:R-:W-:Y:S01]  /*0ab0*/  IADD3 RZ, P0, R13, R14, RZ ;  /* 0x0000000e0dff7210 */ /* 0x000fe20007f1e0ff */
[----:B------:R-:W-:-:S04]  /*0ac0*/  IMAD.MOV.U32 R16, RZ, RZ, R15 ;  /* 0x000000ffff107224 */ /* 0x000fc800078e000f */
[----:B------:R-:W-:-:S08]  /*0ad0*/  IMAD.WIDE.U32.X R12, R19, R23, R16, P0 ;  /* 0x00000017130c7225 */ /* 0x000fd000000e0410 */
.L_x_9:
[----:B------:R-:W0:Y:S01]  /*0ae0*/  LDC.64 R28, c[0x0][0x640] ;  /* 0x00019000ff1c7b82 */ /* 0x000e220000000a00 */
[--C-:B------:R-:W-:Y:S01]  /*0af0*/  SHF.R.U64 R73, R12, R18, R13.reuse ;  /* 0x000000120c497219 */ /* 0x100fe2000000120d */
[----:B------:R-:W-:Y:S01]  /*0b00*/  IMAD R27, R11, R20, R8 ;  /* 0x000000140b1b7224 */ /* 0x000fe200078e0208 */
[----:B------:R-:W-:Y:S01]  /*0b10*/  SHF.R.U32.HI R7, RZ, R18, R13 ;  /* 0x00000012ff077219 */ /* 0x000fe2000001160d */
[----:B------:R-:W-:Y:S01]  /*0b20*/  IMAD.MOV.U32 R23, RZ, RZ, 0x1 ;  /* 0x00000001ff177424 */ /* 0x000fe200078e00ff */
[----:B------:R-:W-:-:S03]  /*0b30*/  IADD3 R9, P0, RZ, -R73, RZ ;  /* 0x80000049ff097210 */ /* 0x000fc60007f1e0ff */
[----:B------:R-:W1:Y:S02]  /*0b40*/  LDC R22, c[0x0][0x618] ;  /* 0x00018600ff167b82 */ /* 0x000e640000000800 */
[----:B------:R-:W-:Y:S02]  /*0b50*/  IMAD.X R7, RZ, RZ, ~R7, P0 ;  /* 0x000000ffff077224 */ /* 0x000fe400000e0e07 */
[----:B------:R-:W-:-:S04]  /*0b60*/  IMAD.WIDE.U32 R12, R9, R24, R4 ;  /* 0x00000018090c7225 */ /* 0x000fc800078e0004 */
[----:B------:R-:W2:Y:S01]  /*0b70*/  LDC R18, c[0x0][0x608] ;  /* 0x00018200ff127b82 */ /* 0x000ea20000000800 */
[----:B------:R-:W-:Y:S02]  /*0b80*/  IMAD R14, R7, R24, RZ ;  /* 0x00000018070e7224 */ /* 0x000fe400078e02ff */
[----:B------:R-:W-:Y:S02]  /*0b90*/  IMAD.MOV.U32 R7, RZ, RZ, -0x1 ;  /* 0xffffffffff077424 */ /* 0x000fe400078e00ff */
[----:B------:R-:W-:-:S03]  /*0ba0*/  IMAD R9, R9, R25, R14 ;  /* 0x0000001909097224 */ /* 0x000fc600078e020e */
[----:B------:R-:W3:Y:S01]  /*0bb0*/  LDC R26, c[0x0][0x658] ;  /* 0x00019600ff1a7b82 */ /* 0x000ee20000000800 */
[----:B------:R-:W-:Y:S01]  /*0bc0*/  IMAD.IADD R9, R13, 0x1, R9 ;  /* 0x000000010d097824 */ /* 0x000fe200078e0209 */
[----:B0-----:R-:W-:-:S04]  /*0bd0*/  ISETP.NE.U32.AND P0, PT, R28, RZ, PT ;  /* 0x000000ff1c00720c */ /* 0x001fc80003f05070 */
[----:B------:R-:W-:Y:S02]  /*0be0*/  ISETP.NE.AND.EX P0, PT, R29, RZ, PT, P0 ;  /* 0x000000ff1d00720c */ /* 0x000fe40003f05300 */
[----:B------:R-:W0:Y:S01]  /*0bf0*/  LDC R24, c[0x0][0x600] ;  /* 0x00018000ff187b82 */ /* 0x000e220000000800 */
[-CC-:B-1----:R-:W-:Y:S02]  /*0c00*/  SHF.R.U64 R16, R12, R22.reuse, R9.reuse ;  /* 0x000000160c107219 */ /* 0x182fe40000001209 */
[----:B------:R-:W-:-:S05]  /*0c10*/  SHF.R.U32.HI R9, RZ, R22, R9 ;  /* 0x00000016ff097219 */ /* 0x000fca0000011609 */
[----:B------:R-:W1:Y:S01]  /*0c20*/  LDC R19, c[0x0][0x648] ;  /* 0x00019200ff137b82 */ /* 0x000e620000000800 */
[-CC-:B--2---:R-:W-:Y:S02]  /*0c30*/  SHF.R.U64 R22, R16, R18.reuse, R9.reuse ;  /* 0x0000001210167219 */ /* 0x184fe40000001209 */
[----:B------:R-:W-:-:S05]  /*0c40*/  SHF.R.U32.HI R9, RZ, R18, R9 ;  /* 0x00000012ff097219 */ /* 0x000fca0000011609 */
[----:B------:R-:W2:Y:S01]  /*0c50*/  LDC R21, c[0x0][0x638] ;  /* 0x00018e00ff157b82 */ /* 0x000ea20000000800 */
[-CC-:B---3--:R-:W-:Y:S02]  /*0c60*/  SHF.R.U64 R18, R22, R26.reuse, R9.reuse ;  /* 0x0000001a16127219 */ /* 0x188fe40000001209 */
[-C--:B------:R-:W-:Y:S02]  /*0c70*/  SHF.L.U32 R7, R7, R26.reuse, RZ ;  /* 0x0000001a07077219 */ /* 0x080fe400000006ff */
[----:B------:R-:W-:Y:S01]  /*0c80*/  SHF.R.U32.HI R9, RZ, R26, R9 ;  /* 0x0000001aff097219 */ /* 0x000fe20000011609 */
[----:B------:R-:W-:Y:S01]  /*0c90*/  IMAD.MOV.U32 R8, RZ, RZ, R18 ;  /* 0x000000ffff087224 */ /* 0x000fe200078e0012 */
[----:B------:R-:W-:Y:S01]  /*0ca0*/  LOP3.LUT R11, RZ, R7, RZ, 0x33, !PT ;  /* 0x00000007ff0b7212 */ /* 0x000fe200078e33ff */
[----:B------:R-:W3:Y:S01]  /*0cb0*/  LDC R25, c[0x0][0x610] ;  /* 0x00018400ff197b82 */ /* 0x000ee20000000800 */
[----:B------:R-:W-:Y:S05]  /*0cc0*/  @!P0 BRA `(.L_x_10) ;  /* 0x0000000000288947 */ /* 0x000fea0003800000 */
[----:B------:R-:W4:Y:S02]  /*0cd0*/  LDC R7, c[0x0][0x64c] ;  /* 0x00019300ff077b82 */ /* 0x000f240000000800 */
[----:B----4-:R-:W-:-:S05]  /*0ce0*/  IADD3 R7, P0, R18, R7, RZ ;  /* 0x0000000712077210 */ /* 0x010fca0007f1e0ff */
        /* <DEDUP_REMOVED lines=8> */
.L_x_10:
[----:B-1----:R-:W-:Y:S01]  /*0d70*/  SHF.R.U64 R9, R8, R19, R9 ;  /* 0x0000001308097219 */ /* 0x002fe20000001209 */
[----:B------:R-:W-:Y:S01]  /*0d80*/  IMAD.MOV.U32 R14, RZ, RZ, 0x1 ;  /* 0x00000001ff0e7424 */ /* 0x000fe200078e00ff */
[----:B------:R-:W-:Y:S01]  /*0d90*/  LOP3.LUT R8, R22, R11, RZ, 0xc0, !PT ;  /* 0x0000000b16087212 */ /* 0x000fe200078ec0ff */
[----:B0-----:R-:W-:Y:S01]  /*0da0*/  VIADD R11, R24, 0xffffffff ;  /* 0xffffffff180b7836 */ /* 0x001fe20000000000 */
[----:B------:R-:W-:Y:S01]  /*0db0*/  SHF.L.U32 R7, R23, R26, RZ ;  /* 0x0000001a17077219 */ /* 0x000fe200000006ff */
[----:B------:R-:W-:Y:S01]  /*0dc0*/  IMAD.MOV R12, RZ, RZ, -R9 ;  /* 0x000000ffff0c7224 */ /* 0x000fe200078e0a09 */
[----:B------:R-:W-:Y:S02]  /*0dd0*/  SEL R10, R10, R27, !P4 ;  /* 0x0000001b0a0a7207 */ /* 0x000fe40006000000 */
[----:B------:R-:W-:Y:S01]  /*0de0*/  LOP3.LUT R11, R16, R11, RZ, 0xc0, !PT ;  /* 0x0000000b100b7212 */ /* 0x000fe200078ec0ff */
[----:B------:R-:W-:Y:S02]  /*0df0*/  IMAD R9, R7, R9, R8 ;  /* 0x0000000907097224 */ /* 0x000fe400078e0208 */
[----:B--2---:R-:W-:-:S02]  /*0e00*/  IMAD R7, R12, R21, R18 ;  /* 0x000000150c077224 */ /* 0x004fc400078e0212 */
[----:B---3--:R-:W-:Y:S02]  /*0e10*/  IMAD R10, R9, R25, R10 ;  /* 0x00000019090a7224 */ /* 0x008fe400078e020a */
[----:B------:R-:W-:-:S05]  /*0e20*/  IMAD R7, R7, R24, R11 ;  /* 0x0000001807077224 */ /* 0x000fca00078e020b */
[----:B------:R-:W-:Y:S02]  /*0e30*/  SEL R15, R7, R10, !P4 ;  /* 0x0000000a070f7207 */ /* 0x000fe40006000000 */
[----:B------:R-:W-:-:S07]  /*0e40*/  SEL R71, R10, R7, !P4 ;  /* 0x000000070a477207 */ /* 0x000fce0006000000 */
.L_x_8:
[----:B------:R-:W-:-:S08]  /*0e50*/  NOP ;  /* 0x0000000000007918 */ /* 0x000fd00000000000 */
[----:B------:R-:W0:Y:S02]  /*0e60*/  USETMAXREG.TRY_ALLOC.CTAPOOL UP0, 0xe8 ;  /* 0x000000e8000079c8 */ /* 0x000e240008000600 */
[----:B0-----:R-:W-:-:S13]  /*0e70*/  PLOP3.LUT P0, PT, PT, PT, UP0, 0x80, 0x0 ;  /* 0x000000000000781c */ /* 0x001fda0003f0f008 */
[----:B------:R-:W-:Y:S05]  /*0e80*/  @!P0 BRA `(.L_x_8) ;  /* 0xfffffffc00f08947 */ /* 0x000fea000383ffff */
[----:B------:R-:W-:Y:S01]  /*0e90*/  ULDC.64 UR4, c[0x0][0x598] ;  /* 0x0001660000047ab9 */ /* 0x000fe20000000a00 */
[----:B------:R-:W-:Y:S01]  /*0ea0*/  ULDC.64 UR16, c[0x0][0x208] ;  /* 0x0000820000107ab9 */ /* 0x000fe20000000a00 */
[----:B------:R-:W-:-:S04]  /*0eb0*/  ISETP.NE.U32.AND P0, PT, RZ, UR4, PT ;  /* 0x00000004ff007c0c */ /* 0x000fc8000bf05070 */
[----:B------:R-:W-:-:S13]  /*0ec0*/  ISETP.NE.AND.EX P0, PT, RZ, UR5, PT, P0 ;  /* 0x00000005ff007c0c */ /* 0x000fda000bf05300 */
[----:B------:R-:W-:Y:S05]  /*0ed0*/  @!P0 BRA `(.L_x_11) ;  /* 0x00000000001c8947 */ /* 0x000fea0003800000 */
[----:B------:R-:W0:Y:S02]  /*0ee0*/  LDC.64 R8, c[0x0][0x598] ;  /* 0x00016600ff087b82 */ /* 0x000e240000000a00 */
[----:B0-----:R-:W2:Y:S02]  /*0ef0*/  LDG.E.64 R8, desc[UR16][R8.64] ;  /* 0x0000001008087981 */ /* 0x001ea4000c1e1b00 */
[----:B--2---:R-:W-:-:S04]  /*0f00*/  ISETP.NE.U32.AND P0, PT, R8, RZ, PT ;  /* 0x000000ff0800720c */ /* 0x004fc80003f05070 */
[----:B------:R-:W-:-:S13]  /*0f10*/  ISETP.NE.AND.EX P0, PT, R9, RZ, PT, P0 ;  /* 0x000000ff0900720c */ /* 0x000fda0003f05300 */
[----:B------:R-:W-:Y:S05]  /*0f20*/  @!P0 BRA `(.L_x_11) ;  /* 0x0000000000088947 */ /* 0x000fea0003800000 */
[----:B------:R0:W5:Y:S01]  /*0f30*/  LD.E R7, desc[UR16][R8.64] ;  /* 0x0000001008077980 */ /* 0x000162000c101900 */
[----:B------:R-:W-:Y:S05]  /*0f40*/  BRA `(.L_x_12) ;  /* 0x0000000000207947 */ /* 0x000fea0003800000 */
.L_x_11:
[----:B------:R-:W-:Y:S02]  /*0f50*/  ULDC.64 UR4, c[0x0][0x588] ;  /* 0x0001620000047ab9 */ /* 0x000fe40000000a00 */
[----:B------:R-:W-:-:S04]  /*0f60*/  ISETP.NE.U32.AND P0, PT, RZ, UR4, PT ;  /* 0x00000004ff007c0c */ /* 0x000fc8000bf05070 */
[----:B------:R-:W-:-:S13]  /*0f70*/  ISETP.NE.AND.EX P0, PT, RZ, UR5, PT, P0 ;  /* 0x00000005ff007c0c */ /* 0x000fda000bf05300 */
[----:B------:R-:W-:Y:S05]  /*0f80*/  @!P0 BRA `(.L_x_13) ;  /* 0x00000000000c8947 */ /* 0x000fea0003800000 */
[----:B------:R-:W0:Y:S02]  /*0f90*/  LDC.64 R8, c[0x0][0x588] ;  /* 0x00016200ff087b82 */ /* 0x000e240000000a00 */
[----:B0-----:R1:W5:Y:S01]  /*0fa0*/  LDG.E R7, desc[UR16][R8.64] ;  /* 0x0000001008077981 */ /* 0x001362000c1e1900 */
[----:B------:R-:W-:Y:S05]  /*0fb0*/  BRA `(.L_x_12) ;  /* 0x0000000000047947 */ /* 0x000fea0003800000 */
.L_x_13:
[----:B------:R-:W2:Y:S02]  /*0fc0*/  LDC R7, c[0x0][0x580] ;  /* 0x00016000ff077b82 */ /* 0x000ea40000000800 */
.L_x_12:
[----:B------:R-:W-:Y:S02]  /*0fd0*/  ULDC.64 UR4, c[0x0][0x5a0] ;  /* 0x0001680000047ab9 */ /* 0x000fe40000000a00 */
[----:B------:R-:W-:-:S04]  /*0fe0*/  ISETP.NE.U32.AND P0, PT, RZ, UR4, PT ;  /* 0x00000004ff007c0c */ /* 0x000fc8000bf05070 */
[----:B------:R-:W-:-:S13]  /*0ff0*/  ISETP.NE.AND.EX P0, PT, RZ, UR5, PT, P0 ;  /* 0x00000005ff007c0c */ /* 0x000fda000bf05300 */
[----:B------:R-:W-:Y:S05]  /*1000*/  @!P0 BRA `(.L_x_14) ;  /* 0x00000000001c8947 */ /* 0x000fea0003800000 */
[----:B01----:R-:W0:Y:S02]  /*1010*/  LDC.64 R8, c[0x0][0x5a0] ;  /* 0x00016800ff087b82 */ /* 0x003e240000000a00 */
[----:B0-----:R-:W3:Y:S02]  /*1020*/  LDG.E.64 R8, desc[UR16][R8.64] ;  /* 0x0000001008087981 */ /* 0x001ee4000c1e1b00 */
[----:B---3--:R-:W-:-:S04]  /*1030*/  ISETP.NE.U32.AND P0, PT, R8, RZ, PT ;  /* 0x000000ff0800720c */ /* 0x008fc80003f05070 */
[----:B------:R-:W-:-:S13]  /*1040*/  ISETP.NE.AND.EX P0, PT, R9, RZ, PT, P0 ;  /* 0x000000ff0900720c */ /* 0x000fda0003f05300 */
[----:B------:R-:W-:Y:S05]  /*1050*/  @!P0 BRA `(.L_x_14) ;  /* 0x0000000000088947 */ /* 0x000fea0003800000 */
[----:B------:R0:W5:Y:S01]  /*1060*/  LD.E R12, desc[UR16][R8.64] ;  /* 0x00000010080c7980 */ /* 0x000162000c101900 */
[----:B------:R-:W-:Y:S05]  /*1070*/  BRA `(.L_x_15) ;  /* 0x0000000000207947 */ /* 0x000fea0003800000 */
.L_x_14:
[----:B------:R-:W-:Y:S02]  /*1080*/  ULDC.64 UR4, c[0x0][0x590] ;  /* 0x0001640000047ab9 */ /* 0x000fe40000000a00 */
[----:B------:R-:W-:-:S04]  /*1090*/  ISETP.NE.U32.AND P0, PT, RZ, UR4, PT ;  /* 0x00000004ff007c0c */ /* 0x000fc8000bf05070 */
[----:B------:R-:W-:-:S13]  /*10a0*/  ISETP.NE.AND.EX P0, PT, RZ, UR5, PT, P0 ;  /* 0x00000005ff007c0c */ /* 0x000fda000bf05300 */
[----:B------:R-:W-:Y:S05]  /*10b0*/  @!P0 BRA `(.L_x_16) ;  /* 0x00000000000c8947 */ /* 0x000fea0003800000 */
[----:B------:R-:W3:Y:S02]  /*10c0*/  LDC.64 R12, c[0x0][0x590] ;  /* 0x00016400ff0c7b82 */ /* 0x000ee40000000a00 */
[----:B---3--:R3:W5:Y:S01]  /*10d0*/  LDG.E R12, desc[UR16][R12.64] ;  /* 0x000000100c0c7981 */ /* 0x008762000c1e1900 */
[----:B------:R-:W-:Y:S05]  /*10e0*/  BRA `(.L_x_15) ;  /* 0x0000000000047947 */ /* 0x000fea0003800000 */
.L_x_16:
[----:B------:R-:W4:Y:S02]  /*10f0*/  LDC R12, c[0x0][0x584] ;  /* 0x00016100ff0c7b82 */ /* 0x000f240000000800 */
.L_x_15:
[----:B------:R-:W-:-:S13]  /*1100*/  LOP3.LUT P0, RZ, R14, 0xff, RZ, 0xc0, !PT ;  /* 0x000000ff0eff7812 */ /* 0x000fda000780c0ff */
[----:B------:R-:W-:Y:S05]  /*1110*/  @!P0 EXIT ;  /* 0x000000000000894d */ /* 0x000fea0003800000 */
[----:B------:R-:W-:Y:S01]  /*1120*/  ULDC UR4, c[0x0][0x28c] ;  /* 0x0000a30000047ab9 */ /* 0x000fe20000000800 */
[----:B------:R-:W-:Y:S01]  /*1130*/  LOP3.LUT R81, R2, 0x1, RZ, 0xfc, !PT ;  /* 0x0000000102517812 */ /* 0x000fe200078efcff */
[----:B------:R-:W-:-:S04]  /*1140*/  UIADD3 UR4, UR4, 0x7f, URZ ;  /* 0x0000007f04047890 */ /* 0x000fc8000fffe03f */
[----:B------:R-:W-:-:S04]  /*1150*/  USHF.R.S32.HI UR5, URZ, 0x1f, UR4 ;  /* 0x0000001f3f057899 */ /* 0x000fc80008011404 */
[----:B------:R-:W-:-:S03]  /*1160*/  ULEA.HI UR5, UR5, UR4, URZ, 0x7 ;  /* 0x0000000405057291 */ /* 0x000fc6000f8f383f */
[----:B------:R-:W-:Y:S01]  /*1170*/  UMOV UR4, URZ ;  /* 0x0000003f00047c82 */ /* 0x000fe20008000000 */
[----:B------:R-:W-:-:S03]  /*1180*/  USHF.R.S32.HI UR9, URZ, 0x7, UR5 ;  /* 0x000000073f097899 */ /* 0x000fc60008011405 */
[----:B------:R-:W-:-:S09]  /*1190*/  UMOV UR5, URZ ;  /* 0x0000003f00057c82 */ /* 0x000fd20008000000 */
.L_x_107:
[----:B01----:R-:W-:Y:S01]  /*11a0*/  LOP3.LUT R8, R0, 0x80, RZ, 0xc0, !PT ;  /* 0x0000008000087812 */ /* 0x003fe200078ec0ff */
[----:B------:R-:W0:Y:S01]  /*11b0*/  S2UR UR13, SR_CgaCtaId ;  /* 0x00000000000d79c3 */ /* 0x000e220000008800 */
[----:B------:R-:W-:Y:S01]  /*11c0*/  UMOV UR12, 0x400 ;  /* 0x00000400000c7882 */ /* 0x000fe20000000000 */
[----:B------:R-:W-:Y:S01]  /*11d0*/  UMOV UR6, URZ ;  /* 0x0000003f00067c82 */ /* 0x000fe20008000000 */
[----:B------:R-:W-:Y:S01]  /*11e0*/  SHF.R.U32.HI R8, RZ, 0x7, R8 ;  /* 0x00000007ff087819 */ /* 0x000fe20000011608 */
[----:B------:R-:W-:Y:S01]  /*11f0*/  UMOV UR7, URZ ;  /* 0x0000003f00077c82 */ /* 0x000fe20008000000 */
[----:B------:R-:W-:Y:S01]  /*1200*/  UMOV UR18, UR5 ;  /* 0x0000000500127c82 */ /* 0x000fe20008000000 */
[----:B------:R-:W-:Y:S01]  /*1210*/  CS2R R16, SRZ ;  /* 0x0000000000107805 */ /* 0x000fe2000001ff00 */
[----:B---3--:R-:W-:Y:S01]  /*1220*/  IMAD.MOV.U32 R13, RZ, RZ, RZ ;  /* 0x000000ffff0d7224 */ /* 0x008fe200078e00ff */
[----:B------:R-:W1:Y:S01]  /*1230*/  LDC R9, c[0x0][0x28c] ;  /* 0x0000a300ff097b82 */ /* 0x000e620000000800 */
[----:B------:R-:W3:Y:S01]  /*1240*/  SHFL.IDX PT, R8, R8, RZ, 0x1f ;  /* 0x00001fff08087589 */ /* 0x000ee200000e0000 */
[----:B------:R-:W-:-:S02]  /*1250*/  CS2R R18, SRZ ;  /* 0x0000000000127805 */ /* 0x000fc4000001ff00 */
[----:B------:R-:W-:Y:S02]  /*1260*/  CS2R R20, SRZ ;  /* 0x0000000000147805 */ /* 0x000fe4000001ff00 */
[----:B------:R-:W-:Y:S02]  /*1270*/  CS2R R22, SRZ ;  /* 0x0000000000167805 */ /* 0x000fe4000001ff00 */
[----:B------:R-:W-:Y:S02]  /*1280*/  CS2R R56, SRZ ;  /* 0x0000000000387805 */ /* 0x000fe4000001ff00 */
[----:B------:R-:W-:Y:S02]  /*1290*/  CS2R R58, SRZ ;  /* 0x00000000003a7805 */ /* 0x000fe4000001ff00 */
[----:B------:R-:W-:Y:S02]  /*12a0*/  CS2R R60, SRZ ;  /* 0x00000000003c7805 */ /* 0x000fe4000001ff00 */
[----:B------:R-:W-:-:S02]  /*12b0*/  CS2R R62, SRZ ;  /* 0x00000000003e7805 */ /* 0x000fc4000001ff00 */
[----:B------:R-:W-:Y:S02]  /*12c0*/  CS2R R64, SRZ ;  /* 0x0000000000407805 */ /* 0x000fe4000001ff00 */
[----:B------:R-:W-:Y:S02]  /*12d0*/  CS2R R66, SRZ ;  /* 0x0000000000427805 */ /* 0x000fe4000001ff00 */
[----:B------:R-:W-:Y:S01]  /*12e0*/  CS2R R68, SRZ ;  /* 0x0000000000447805 */ /* 0x000fe2000001ff00 */
[----:B------:R-:W-:Y:S01]  /*12f0*/  IMAD.MOV.U32 R70, RZ, RZ, RZ ;  /* 0x000000ffff467224 */ /* 0x000fe200078e00ff */
[----:B------:R-:W-:Y:S01]  /*1300*/  CS2R R74, SRZ ;  /* 0x00000000004a7805 */ /* 0x000fe2000001ff00 */
[----:B------:R-:W-:Y:S01]  /*1310*/  IMAD.MOV.U32 R72, RZ, RZ, RZ ;  /* 0x000000ffff487224 */ /* 0x000fe200078e00ff */
[----:B------:R-:W-:Y:S02]  /*1320*/  CS2R R76, SRZ ;  /* 0x00000000004c7805 */ /* 0x000fe4000001ff00 */
[----:B------:R-:W-:Y:S01]  /*1330*/  CS2R R78, SRZ ;  /* 0x00000000004e7805 */ /* 0x000fe2000001ff00 */
[----:B------:R-:W-:Y:S01]  /*1340*/  IMAD.MOV.U32 R80, RZ, RZ, RZ ;  /* 0x000000ffff507224 */ /* 0x000fe200078e00ff */
[----:B----4-:R-:W-:Y:S01]  /*1350*/  CS2R R24, SRZ ;  /* 0x0000000000187805 */ /* 0x010fe2000001ff00 */
[----:B------:R-:W-:Y:S01]  /*1360*/  IMAD.U32 R14, RZ, RZ, UR4 ;  /* 0x00000004ff0e7e24 */ /* 0x000fe2000f8e00ff */
[----:B------:R-:W-:-:S02]  /*1370*/  CS2R R26, SRZ ;  /* 0x00000000001a7805 */ /* 0x000fc4000001ff00 */
[----:B------:R-:W-:Y:S02]  /*1380*/  CS2R R28, SRZ ;  /* 0x00000000001c7805 */ /* 0x000fe4000001ff00 */
[----:B------:R-:W-:Y:S02]  /*1390*/  CS2R R30, SRZ ;  /* 0x00000000001e7805 */ /* 0x000fe4000001ff00 */
[----:B------:R-:W-:Y:S02]  /*13a0*/  CS2R R32, SRZ ;  /* 0x0000000000207805 */ /* 0x000fe4000001ff00 */
[----:B-1----:R-:W-:Y:S02]  /*13b0*/  ISETP.GE.AND P0, PT, R9, 0x1, PT ;  /* 0x000000010900780c */ /* 0x002fe40003f06270 */
[----:B------:R-:W-:Y:S02]  /*13c0*/  CS2R R34, SRZ ;  /* 0x0000000000227805 */ /* 0x000fe4000001ff00 */
[----:B---3--:R-:W-:-:S02]  /*13d0*/  R2UR UR8, R8 ;  /* 0x00000000080872ca */ /* 0x008fc400000e0000 */
        /* <DEDUP_REMOVED lines=8> */
[----:B------:R-:W-:Y:S02]  /*1460*/  CS2R R52, SRZ ;  /* 0x0000000000347805 */ /* 0x000fe4000001ff00 */
[----:B------:R-:W-:Y:S01]  /*1470*/  CS2R R54, SRZ ;  /* 0x0000000000367805 */ /* 0x000fe2000001ff00 */
[----:B------:R-:W-:-:S04]  /*1480*/  ULEA.HI UR10, UR8, UR8, URZ, 0x1 ;  /* 0x00000008080a7291 */ /* 0x000fc8000f8f083f */
[----:B------:R-:W-:Y:S02]  /*1490*/  ULOP3.LUT UR11, UR10, 0x7fffe, URZ, 0xc0, !UPT ;  /* 0x0007fffe0a0b7892 */ /* 0x000fe4000f8ec03f */
[----:B0-----:R-:W-:Y:S02]  /*14a0*/  ULEA UR10, UR13, UR12, 0x18 ;  /* 0x0000000c0d0a7291 */ /* 0x001fe4000f8ec03f */
[----:B------:R-:W-:-:S03]  /*14b0*/  UIADD3 UR11, UR8, -UR11, URZ ;  /* 0x8000000b080b7290 */ /* 0x000fc6000fffe03f */
[----:B------:R-:W-:Y:S01]  /*14c0*/  UMOV UR8, URZ ;  /* 0x0000003f00087c82 */ /* 0x000fe20008000000 */
[----:B------:R-:W-:-:S04]  /*14d0*/  ULEA UR11, UR11, UR10, 0xd ;  /* 0x0000000a0b0b7291 */ /* 0x000fc8000f8e683f */
[----:B------:R-:W-:-:S04]  /*14e0*/  UIADD3 UR11, UR11, 0x100, URZ ;  /* 0x000001000b0b7890 */ /* 0x000fc8000fffe03f */
[----:B------:R-:W-:-:S04]  /*14f0*/  USHF.R.U32.HI UR11, URZ, 0x4, UR11 ;  /* 0x000000043f0b7899 */ /* 0x000fc8000801160b */
[----:B------:R-:W-:Y:S01]  /*1500*/  ULOP3.LUT UR11, UR11, 0x3fff, URZ, 0xc0, !UPT ;  /* 0x00003fff0b0b7892 */ /* 0x000fe2000f8ec03f */
[----:B------:R-:W-:Y:S11]  /*1510*/  @!P0 BRA `(.L_x_17) ;  /* 0x0000000400a48947 */ /* 0x000ff60003800000 */
[----:B------:R-:W-:-:S13]  /*1520*/  ISETP.NE.AND P1, PT, R81, 0x3, PT ;  /* 0x000000035100780c */ /* 0x000fda0003f25270 */
[----:B------:R-:W-:Y:S05]  /*1530*/  @!P1 BRA `(.L_x_18) ;  /* 0x0000000000049947 */ /* 0x000fea0003800000 */
[----:B------:R-:W-:Y:S01]  /*1540*/  BPT.TRAP 0x1 ;  /* 0x000000040000795c */ /* 0x000fe20000300000 */
.L_x_18:
[----:B------:R-:W-:Y:S01]  /*1550*/  ULEA UR6, UR5, UR10, 0x3 ;  /* 0x0000000a05067291 */ /* 0x000fe2000f8e183f */
[----:B------:R-:W-:-:S05]  /*1560*/  IMAD.U32 R8, RZ, RZ, UR4 ;  /* 0x00000004ff087e24 */ /* 0x000fca000f8e00ff */
[----:B------:R-:W-:-:S04]  /*1570*/  SHF.L.U32 R8, R8, 0x1f, RZ ;  /* 0x0000001f08087819 */ /* 0x000fc800000006ff */
[----:B------:R0:W1:Y:S01]  /*1580*/  SYNCS.PHASECHK.TRANS64.TRYWAIT P0, [UR6], R8 ;  /* 0x00000008ff0075a7 */ /* 0x0000620008000146 */
[----:B------:R-:W-:Y:S05]  /*1590*/  @!P1 BRA `(.L_x_19) ;  /* 0x0000000000049947 */ /* 0x000fea0003800000 */
[----:B------:R-:W-:Y:S01]  /*15a0*/  BPT.TRAP 0x1 ;  /* 0x000000040000795c */ /* 0x000fe20000300000 */
.L_x_19:
[----:B-1----:R-:W-:Y:S05]  /*15b0*/  @P0 BRA `(.L_x_20) ;  /* 0x0000000000080947 */ /* 0x002fea0003800000 */
[----:B------:R-:W1:Y:S02]  /*15c0*/  SYNCS.PHASECHK.TRANS64.TRYWAIT P0, [UR6], R8 ;  /* 0x00000008ff0075a7 */ /* 0x000e640008000146 */
[----:B-1----:R-:W-:Y:S05]  /*15d0*/  @!P0 BRA `(.L_x_21) ;  /* 0x0000005400648947 */ /* 0x002fea0003800000 */
.L_x_20:
[----:B------:R-:W-:Y:S01]  /*15e0*/  UIADD3 UR6, UR10, 0xc100, URZ ;  /* 0x0000c1000a067890 */ /* 0x000fe2000fffe03f */
[----:B------:R-:W-:Y:S01]  /*15f0*/  WARPGROUP.ARRIVE ;  /* 0x00000000000079c5 */ /* 0x000fe20000000000 */
[----:B------:R-:W-:Y:S01]  /*1600*/  ULOP3.LUT UR8, UR11, 0x10000, URZ, 0xfc, !UPT ;  /* 0x000100000b087892 */ /* 0x000fe2000f8efc3f */
[----:B------:R-:W-:Y:S01]  /*1610*/  CS2R R16, SRZ ;  /* 0x0000000000107805 */ /* 0x000fe2000001ff00 */
[----:B------:R-:W-:Y:S01]  /*1620*/  USHF.R.U32.HI UR6, URZ, 0x4, UR6 ;  /* 0x000000043f067899 */ /* 0x000fe20008011606 */
[----:B------:R-:W-:Y:S01]  /*1630*/  IMAD.MOV.U32 R13, RZ, RZ, RZ ;  /* 0x000000ffff0d7224 */ /* 0x000fe200078e00ff */
[----:B------:R-:W-:Y:S01]  /*1640*/  UMOV UR13, 0x40000040 ;  /* 0x40000040000d7882 */ /* 0x000fe20000000000 */
[----:B------:R-:W-:Y:S01]  /*1650*/  UMOV UR15, 0x40000040 ;  /* 0x40000040000f7882 */ /* 0x000fe20000000000 */
[----:B------:R-:W-:Y:S01]  /*1660*/  ULOP3.LUT UR6, UR6, 0x3fff, URZ, 0xc0, !UPT ;  /* 0x00003fff06067892 */ /* 0x000fe2000f8ec03f */
[----:B------:R-:W-:Y:S02]  /*1670*/  CS2R R18, SRZ ;  /* 0x0000000000127805 */ /* 0x000fe4000001ff00 */
[----:B------:R-:W-:-:S02]  /*1680*/  CS2R R20, SRZ ;  /* 0x0000000000147805 */ /* 0x000fc4000001ff00 */
[----:B------:R-:W-:Y:S01]  /*1690*/  CS2R R22, SRZ ;  /* 0x0000000000167805 */ /* 0x000fe2000001ff00 */
[----:B------:R-:W-:Y:S01]  /*16a0*/  ULOP3.LUT UR7, UR6, 0x10000, URZ, 0xfc, !UPT ;  /* 0x0001000006077892 */ /* 0x000fe2000f8efc3f */
[----:B------:R-:W-:Y:S01]  /*16b0*/  CS2R R56, SRZ ;  /* 0x0000000000387805 */ /* 0x000fe2000001ff00 */
[----:B------:R-:W-:Y:S01]  /*16c0*/  ULEA UR6, UR5, UR8, 0xa ;  /* 0x0000000805067291 */ /* 0x000fe2000f8e503f */
[----:B------:R-:W-:Y:S01]  /*16d0*/  CS2R R58, SRZ ;  /* 0x00000000003a7805 */ /* 0x000fe2000001ff00 */
[----:B------:R-:W-:Y:S01]  /*16e0*/  ULEA UR7, UR5, UR7, 0x9 ;  /* 0x0000000705077291 */ /* 0x000fe2000f8e483f */
[----:B------:R-:W-:Y:S02]  /*16f0*/  CS2R R60, SRZ ;  /* 0x00000000003c7805 */ /* 0x000fe4000001ff00 */
[----:B------:R-:W-:Y:S02]  /*1700*/  CS2R R62, SRZ ;  /* 0x00000000003e7805 */ /* 0x000fe4000001ff00 */
[----:B------:R-:W-:-:S02]  /*1710*/  CS2R R64, SRZ ;  /* 0x0000000000407805 */ /* 0x000fc4000001ff00 */
[----:B------:R-:W-:Y:S01]  /*1720*/  CS2R R66, SRZ ;  /* 0x0000000000427805 */ /* 0x000fe2000001ff00 */
[----:B------:R-:W-:Y:S01]  /*1730*/  UMOV UR12, UR6 ;  /* 0x00000006000c7c82 */ /* 0x000fe20008000000 */
[----:B------:R-:W-:Y:S01]  /*1740*/  CS2R R68, SRZ ;  /* 0x0000000000447805 */ /* 0x000fe2000001ff00 */
[----:B------:R-:W-:Y:S01]  /*1750*/  UMOV UR14, UR7 ;  /* 0x00000007000e7c82 */ /* 0x000fe20008000000 */
[----:B------:R-:W-:Y:S01]  /*1760*/  IMAD.MOV.U32 R70, RZ, RZ, RZ ;  /* 0x000000ffff467224 */ /* 0x000fe200078e00ff */
[----:B------:R-:W-:Y:S01]  /*1770*/  QGMMA.64x64x32.F32.E4M3.E4M3 R24, gdesc[UR12], RZ, !UPT ;  /* 0x00e000000c1879f3 */ /* 0x000fe2000c7008ff */
[----:B------:R-:W-:Y:S01]  /*1780*/  UIADD3 UR12, UR6, 0x2, URZ ;  /* 0x00000002060c7890 */ /* 0x000fe2000fffe03f */
[----:B------:R-:W-:Y:S01]  /*1790*/  IMAD.MOV.U32 R72, RZ, RZ, RZ ;  /* 0x000000ffff487224 */ /* 0x000fe200078e00ff */
[----:B------:R-:W-:Y:S01]  /*17a0*/  UIADD3 UR14, UR7, 0x2, URZ ;  /* 0x00000002070e7890 */ /* 0x000fe2000fffe03f */
[----:B------:R-:W-:Y:S01]  /*17b0*/  CS2R R74, SRZ ;  /* 0x00000000004a7805 */ /* 0x000fe2000001ff00 */
[----:B------:R-:W-:Y:S01]  /*17c0*/  UMOV UR13, 0x40000040 ;  /* 0x40000040000d7882 */ /* 0x000fe20000000000 */
[----:B------:R-:W-:Y:S01]  /*17d0*/  UMOV UR15, 0x40000040 ;  /* 0x40000040000f7882 */ /* 0x000fe20000000000 */
[----:B------:R-:W-:-:S02]  /*17e0*/  CS2R R76, SRZ ;  /* 0x00000000004c7805 */ /* 0x000fc4000001ff00 */
[----:B------:R-:W-:Y:S01]  /*17f0*/  CS2R R78, SRZ ;  /* 0x00000000004e7805 */ /* 0x000fe2000001ff00 */
[----:B------:R-:W-:Y:S02]  /*1800*/  IMAD.MOV.U32 R80, RZ, RZ, RZ ;  /* 0x000000ffff507224 */ /* 0x000fe400078e00ff */
[----:B------:R-:W-:Y:S01]  /*1810*/  QGMMA.64x64x32.F32.E4M3.E4M3 R24, gdesc[UR12], R24 ;  /* 0x00e000000c1879f3 */ /* 0x000fe20008700818 */
[----:B------:R-:W-:Y:S02]  /*1820*/  UIADD3 UR12, UR6, 0x4, URZ ;  /* 0x00000004060c7890 */ /* 0x000fe4000fffe03f */
[----:B------:R-:W-:Y:S01]  /*1830*/  UIADD3 UR14, UR7, 0x4, URZ ;  /* 0x00000004070e7890 */ /* 0x000fe2000fffe03f */
[----:B------:R-:W-:Y:S01]  /*1840*/  UMOV UR13, 0x40000040 ;  /* 0x40000040000d7882 */ /* 0x000fe20000000000 */
[----:B------:R-:W-:-:S07]  /*1850*/  UMOV UR15, 0x40000040 ;  /* 0x40000040000f7882 */ /* 0x000fce0000000000 */
[----:B------:R-:W-:Y:S01]  /*1860*/  QGMMA.64x64x32.F32.E4M3.E4M3 R24, gdesc[UR12], R24 ;  /* 0x00e000000c1879f3 */ /* 0x000fe20008700818 */
[----:B------:R-:W-:Y:S02]  /*1870*/  UIADD3 UR14, UR7, 0x6, URZ ;  /* 0x00000006070e7890 */ /* 0x000fe4000fffe03f */
[----:B------:R-:W-:Y:S01]  /*1880*/  UIADD3 UR12, UR6, 0x6, URZ ;  /* 0x00000006060c7890 */ /* 0x000fe2000fffe03f */
[----:B------:R-:W-:Y:S01]  /*1890*/  ULDC UR7, c[0x0][0x50c] ;  /* 0x0001430000077ab9 */ /* 0x000fe20000000800 */
[----:B------:R-:W-:Y:S01]  /*18a0*/  UMOV UR13, 0x40000040 ;  /* 0x40000040000d7882 */ /* 0x000fe20000000000 */
[----:B------:R-:W-:Y:S01]  /*18b0*/  UISETP.NE.AND UP0, UPT, UR7, 0x4, UPT ;  /* 0x000000040700788c */ /* 0x000fe2000bf05270 */
[----:B------:R-:W-:Y:S01]  /*18c0*/  UMOV UR15, 0x40000040 ;  /* 0x40000040000f7882 */ /* 0x000fe20000000000 */
[----:B------:R-:W-:Y:S02]  /*18d0*/  UMOV UR6, 0x4 ;  /* 0x0000000400067882 */ /* 0x000fe40000000000 */
[----:B------:R-:W-:-:S06]  /*18e0*/  USEL UR7, URZ, 0x1, UP0 ;  /* 0x000000013f077887 */ /* 0x000fcc0008000000 */
[----:B------:R-:W-:Y:S01]  /*18f0*/  ISETP.NE.AND P0, PT, RZ, UR7, PT ;  /* 0x00000007ff007c0c */ /* 0x000fe2000bf05270 */
[----:B------:R-:W-:-:S12]  /*1900*/  QGMMA.64x64x32.F32.E4M3.E4M3 R24, gdesc[UR12], R24, gsb0 ;  /* 0x00e000000c1879f3 */ /* 0x000fd80008000818 */
[----:B------:R-:W-:Y:S05]  /*1910*/  @!P0 BRA `(.L_x_22) ;  /* 0x0000000000888947 */ /* 0x000fea0003800000 */
[----:B------:R-:W-:Y:S02]  /*1920*/  WARPGROUP.DEPBAR.LE gsb0, 0x0 ;  /* 0x00008000000079c5 */ /* 0x000fe40000010000 */
[----:B------:R-:W-:-:S01]  /*1930*/  FADD R79, RZ, R24 ;  /* 0x00000018ff4f7221 */ /* 0x000fc20000000000 */
[----:B------:R-:W-:Y:S01]  /*1940*/  FADD R80, RZ, R25 ;  /* 0x00000019ff507221 */ /* 0x000fe20000000000 */
        /* <DEDUP_REMOVED lines=30> */
[----:B------:R-:W-:-:S06]  /*1b30*/  UMOV UR6, URZ ;  /* 0x0000003f00067c82 */ /* 0x000fcc0008000000 */
.L_x_22:
[----:B------:R-:W-:-:S04]  /*1b40*/  UIADD3 UR18, UR5, 0x1, URZ ;  /* 0x0000000105127890 */ /* 0x000fc8000fffe03f */
[----:B------:R-:W-:-:S04]  /*1b50*/  UISETP.NE.AND UP0, UPT, UR18, 0x3, UPT ;  /* 0x000000031200788c */ /* 0x000fc8000bf05270 */
[----:B------:R-:W-:Y:S02]  /*1b60*/  USEL UR8, URZ, 0x1, UP0 ;  /* 0x000000013f087887 */ /* 0x000fe40008000000 */
[----:B------:R-:W-:Y:S02]  /*1b70*/  USEL UR18, UR18, URZ, UP0 ;  /* 0x0000003f12127287 */ /* 0x000fe40008000000 */
[----:B------:R-:W-:-:S06]  /*1b80*/  ULOP3.LUT UR8, UR4, UR8, URZ, 0x3c, !UPT ;  /* 0x0000000804087292 */ /* 0x000fcc000f8e3c3f */
[----:B------:R-:W-:Y:S01]  /*1b90*/  IMAD.U32 R14, RZ, RZ, UR8 ;  /* 0x00000008ff0e7e24 */ /* 0x000fe2000f8e00ff */
[----:B------:R-:W-:-:S06]  /*1ba0*/  UMOV UR8, 0x1 ;  /* 0x0000000100087882 */ /* 0x000fcc0000000000 */
.L_x_17:
[----:B------:R-:W-:-:S04]  /*1bb0*/  UISETP.LT.AND UP0, UPT, UR9, 0x1, UPT ;  /* 0x000000010900788c */ /* 0x000fc8000bf01270 */
[----:B------:R-:W-:-:S04]  /*1bc0*/  USEL UR12, UR9, 0x1, UP0 ;  /* 0x00000001090c7887 */ /* 0x000fc80008000000 */
[----:B------:R-:W-:-:S04]  /*1bd0*/  UIADD3 UR12, UR9, -UR12, URZ ;  /* 0x8000000c090c7290 */ /* 0x000fc8000fffe03f */
[----:B------:R-:W-:-:S06]  /*1be0*/  UISETP.GE.AND UP0, UPT, UR12, 0x1, UPT ;  /* 0x000000010c00788c */ /* 0x000fcc000bf06270 */
[----:B------:R-:W-:-:S13]  /*1bf0*/  PLOP3.LUT P0, PT, PT, PT, UP0, 0x80, 0x0 ;  /* 0x000000000000781c */ /* 0x000fda0003f0f008 */
[----:B------:R-:W-:Y:S05]  /*1c00*/  @!P0 BRA `(.L_x_23) ;  /* 0x0000000400b88947 */ /* 0x000fea0003800000 */
[----:B01----:R-:W-:Y:S01]  /*1c10*/  IMAD.U32 R8, RZ, RZ, UR12 ;  /* 0x0000000cff087e24 */ /* 0x003fe2000f8e00ff */
[----:B------:R-:W-:Y:S01]  /*1c20*/  ULDC UR19, c[0x0][0x50c] ;  /* 0x0001430000137ab9 */ /* 0x000fe20000000800 */
[----:B------:R-:W-:-:S07]  /*1c30*/  IMAD.U32 R9, RZ, RZ, UR5 ;  /* 0x00000005ff097e24 */ /* 0x000fce000f8e00ff */
.L_x_31:
[----:B------:R-:W-:-:S13]  /*1c40*/  ISETP.NE.AND P1, PT, R81, 0x3, PT ;  /* 0x000000035100780c */ /* 0x000fda0003f25270 */
[----:B------:R-:W-:Y:S05]  /*1c50*/  @!P1 BRA `(.L_x_24) ;  /* 0x0000000000049947 */ /* 0x000fea0003800000 */
[----:B------:R-:W-:Y:S01]  /*1c60*/  BPT.TRAP 0x1 ;  /* 0x000000040000795c */ /* 0x000fe20000300000 */
.L_x_24:
[----:B------:R-:W0:Y:S01]  /*1c70*/  S2UR UR12, SR_CgaCtaId ;  /* 0x00000000000c79c3 */ /* 0x000e220000008800 */
[----:B------:R-:W-:Y:S01]  /*1c80*/  UMOV UR10, 0x400 ;  /* 0x00000400000a7882 */ /* 0x000fe20000000000 */
[----:B------:R-:W-:Y:S01]  /*1c90*/  SHF.L.U32 R10, R14, 0x1f, RZ ;  /* 0x0000001f0e0a7819 */ /* 0x000fe200000006ff */
[----:B0-----:R-:W-:-:S04]  /*1ca0*/  ULEA UR10, UR12, UR10, 0x18 ;  /* 0x0000000a0c0a7291 */ /* 0x001fc8000f8ec03f */
[----:B------:R-:W-:-:S09]  /*1cb0*/  ULEA UR12, UR18, UR10, 0x3 ;  /* 0x0000000a120c7291 */ /* 0x000fd2000f8e183f */
[----:B------:R0:W1:Y:S01]  /*1cc0*/  SYNCS.PHASECHK.TRANS64.TRYWAIT P0, [UR12], R10 ;  /* 0x0000000aff0075a7 */ /* 0x000062000800014c */
[----:B------:R-:W-:Y:S05]  /*1cd0*/  @!P1 BRA `(.L_x_25) ;  /* 0x0000000000049947 */ /* 0x000fea0003800000 */
[----:B------:R-:W-:Y:S01]  /*1ce0*/  BPT.TRAP 0x1 ;  /* 0x000000040000795c */ /* 0x000fe20000300000 */
.L_x_25:
[----:B-1----:R-:W-:Y:S05]  /*1cf0*/  @P0 BRA `(.L_x_26) ;  /* 0x0000000000080947 */ /* 0x002fea0003800000 */
[----:B------:R-:W1:Y:S02]  /*1d00*/  SYNCS.PHASECHK.TRANS64.TRYWAIT P0, [UR12], R10 ;  /* 0x0000000aff0075a7 */ /* 0x000e64000800014c */
[----:B-1----:R-:W-:Y:S05]  /*1d10*/  @!P0 BRA `(.L_x_27) ;  /* 0x0000004c00ac8947 */ /* 0x002fea0003800000 */
.L_x_26:
[----:B------:R-:W-:Y:S01]  /*1d20*/  UIADD3 UR12, UR10, 0xc100, URZ ;  /* 0x0000c1000a0c7890 */ /* 0x000fe2000fffe03f */
[----:B------:R-:W-:Y:S01]  /*1d30*/  WARPGROUP.ARRIVE ;  /* 0x00000000000079c5 */ /* 0x000fe20000000000 */
[----:B------:R-:W-:Y:S02]  /*1d40*/  UISETP.NE.AND UP0, UPT, UR7, URZ, UPT ;  /* 0x0000003f0700728c */ /* 0x000fe4000bf05270 */
[----:B------:R-:W-:Y:S02]  /*1d50*/  USHF.R.U32.HI UR12, URZ, 0x4, UR12 ;  /* 0x000000043f0c7899 */ /* 0x000fe4000801160c */
[----:B------:R-:W-:Y:S02]  /*1d60*/  USEL UR8, UR8, URZ, !UP0 ;  /* 0x0000003f08087287 */ /* 0x000fe4000c000000 */
[----:B------:R-:W-:Y:S02]  /*1d70*/  ULOP3.LUT UR12, UR12, 0x3fff, URZ, 0xc0, !UPT ;  /* 0x00003fff0c0c7892 */ /* 0x000fe4000f8ec03f */
[----:B------:R-:W-:-:S02]  /*1d80*/  UISETP.NE.U32.AND UP0, UPT, UR8, URZ, UPT ;  /* 0x0000003f0800728c */ /* 0x000fc4000bf05070 */
[----:B------:R-:W-:Y:S02]  /*1d90*/  ULOP3.LUT UR7, UR11, 0x10000, URZ, 0xfc, !UPT ;  /* 0x000100000b077892 */ /* 0x000fe4000f8efc3f */
[----:B------:R-:W-:Y:S02]  /*1da0*/  ULOP3.LUT UR8, UR12, 0x10000, URZ, 0xfc, !UPT ;  /* 0x000100000c087892 */ /* 0x000fe4000f8efc3f */
[----:B------:R-:W-:Y:S02]  /*1db0*/  ULEA UR7, UR18, UR7, 0xa ;  /* 0x0000000712077291 */ /* 0x000fe4000f8e503f */
[----:B------:R-:W-:Y:S01]  /*1dc0*/  ULEA UR8, UR18, UR8, 0x9 ;  /* 0x0000000812087291 */ /* 0x000fe2000f8e483f */
[----:B------:R-:W-:Y:S01]  /*1dd0*/  UMOV UR13, 0x40000040 ;  /* 0x40000040000d7882 */ /* 0x000fe20000000000 */
[----:B------:R-:W-:Y:S01]  /*1de0*/  UMOV UR15, 0x40000040 ;  /* 0x40000040000f7882 */ /* 0x000fe20000000000 */
[----:B------:R-:W-:Y:S02]  /*1df0*/  UIADD3 UR6, UR6, 0x4, URZ ;  /* 0x0000000406067890 */ /* 0x000fe4000fffe03f */
[----:B------:R-:W-:-:S02]  /*1e00*/  UMOV UR12, UR7 ;  /* 0x00000007000c7c82 */ /* 0x000fc40008000000 */
[----:B------:R-:W-:Y:S02]  /*1e10*/  UMOV UR14, UR8 ;  /* 0x00000008000e7c82 */ /* 0x000fe40008000000 */
[----:B------:R-:W-:Y:S01]  /*1e20*/  QGMMA.64x64x32.F32.E4M3.E4M3 R24, gdesc[UR12], R24, UP0 ;  /* 0x00e000000c1879f3 */ /* 0x000fe2000bf00818 */
[----:B------:R-:W-:Y:S02]  /*1e30*/  UIADD3 UR12, UR7, 0x2, URZ ;  /* 0x00000002070c7890 */ /* 0x000fe4000fffe03f */
[----:B------:R-:W-:Y:S01]  /*1e40*/  UIADD3 UR14, UR8, 0x2, URZ ;  /* 0x00000002080e7890 */ /* 0x000fe2000fffe03f */
[----:B------:R-:W-:Y:S01]  /*1e50*/  UMOV UR13, 0x40000040 ;  /* 0x40000040000d7882 */ /* 0x000fe20000000000 */
[----:B------:R-:W-:Y:S01]  /*1e60*/  UMOV UR15, 0x40000040 ;  /* 0x40000040000f7882 */ /* 0x000fe20000000000 */
[----:B------:R-:W-:-:S06]  /*1e70*/  UISETP.NE.AND UP0, UPT, UR6, UR19, UPT ;  /* 0x000000130600728c */ /* 0x000fcc000bf05270 */
        /* <DEDUP_REMOVED lines=8> */
[----:B------:R-:W-:Y:S01]  /*1f00*/  UMOV UR13, 0x40000040 ;  /* 0x40000040000d7882 */ /* 0x000fe20000000000 */
[----:B------:R-:W-:Y:S01]  /*1f10*/  UMOV UR15, 0x40000040 ;  /* 0x40000040000f7882 */ /* 0x000fe20000000000 */
[----:B------:R-:W-:-:S06]  /*1f20*/  USEL UR7, URZ, 0x1, UP0 ;  /* 0x000000013f077887 */ /* 0x000fcc0008000000 */
[----:B------:R-:W-:Y:S01]  /*1f30*/  ISETP.NE.AND P0, PT, RZ, UR7, PT ;  /* 0x00000007ff007c0c */ /* 0x000fe2000bf05270 */
[----:B------:R-:W-:Y:S03]  /*1f40*/  QGMMA.64x64x32.F32.E4M3.E4M3 R24, gdesc[UR12], R24, gsb0 ;  /* 0x00e000000c1879f3 */ /* 0x000fe60008000818 */
[----:B------:R-:W-:-:S09]  /*1f50*/  WARPGROUP.DEPBAR.LE gsb0, 0x1 ;  /* 0x00008000000079c5 */ /* 0x000fd20000010100 */
[----:B------:R-:W-:Y:S05]  /*1f60*/  @!P0 BRA `(.L_x_28) ;  /* 0x0000000000888947 */ /* 0x000fea0003800000 */
[----:B------:R-:W-:Y:S02]  /*1f70*/  WARPGROUP.DEPBAR.LE gsb0, 0x0 ;  /* 0x00008000000079c5 */ /* 0x000fe40000010000 */
[----:B------:R-:W-:-:S01]  /*1f80*/  FADD R79, R24, R79 ;  /* 0x0000004f184f7221 */ /* 0x000fc20000000000 */
[----:B------:R-:W-:Y:S01]  /*1f90*/  FADD R80, R25, R80 ;  /* 0x0000005019507221 */ /* 0x000fe20000000000 */
        /* <DEDUP_REMOVED lines=30> */
[----:B------:R-:W-:-:S06]  /*2180*/  UMOV UR6, URZ ;  /* 0x0000003f00067c82 */ /* 0x000fcc0008000000 */
.L_x_28:
[----:B------:R-:W-:Y:S05]  /*2190*/  @!P1 BRA `(.L_x_29) ;  /* 0x0000000000049947 */ /* 0x000fea0003800000 */
[----:B------:R-:W-:Y:S01]  /*21a0*/  BPT.TRAP 0x1 ;  /* 0x000000040000795c */ /* 0x000fe20000300000 */
.L_x_29:
[----:B------:R-:W-:-:S13]  /*21b0*/  ISETP.NE.AND P0, PT, R6, RZ, PT ;  /* 0x000000ff0600720c */ /* 0x000fda0003f05270 */
[----:B01----:R-:W-:-:S05]  /*21c0*/  @P0 LEA R10, R9, UR10, 0x3 ;  /* 0x0000000a090a0c11 */ /* 0x003fca000f8e18ff */
[----:B------:R-:W-:-:S05]  /*21d0*/  @P0 VIADD R10, R10, 0x18 ;  /* 0x000000180a0a0836 */ /* 0x000fca0000000000 */
[----:B------:R-:W-:-:S04]  /*21e0*/  @P0 PRMT R10, R3, 0x654, R10 ;  /* 0x00000654030a0816 */ /* 0x000fc8000000000a */
[----:B------:R0:W-:Y:S01]  /*21f0*/  @P0 SYNCS.ARRIVE.TRANS64.RED.A1T0 RZ, [R10+URZ], RZ ;  /* 0x000000ff0aff09a7 */ /* 0x0001e2000810043f */
[----:B------:R-:W-:-:S13]  /*2200*/  ISETP.GT.U32.AND P0, PT, R2, 0x1, PT ;  /* 0x000000010200780c */ /* 0x000fda0003f04070 */
[----:B0-----:R-:W-:Y:S05]  /*2210*/  @P0 BRA `(.L_x_30) ;  /* 0x0000000000040947 */ /* 0x001fea0003800000 */
[----:B------:R-:W-:Y:S01]  /*2220*/  BPT.TRAP 0x1 ;  /* 0x000000040000795c */ /* 0x000fe20000300000 */
.L_x_30:
[----:B------:R-:W-:Y:S01]  /*2230*/  UIADD3 UR18, UR18, 0x1, URZ ;  /* 0x0000000112127890 */ /* 0x000fe2000fffe03f */
[C---:B------:R-:W-:Y:S01]  /*2240*/  ISETP.GT.AND P1, PT, R8.reuse, 0x1, PT ;  /* 0x000000010800780c */ /* 0x040fe20003f24270 */
[----:B------:R-:W-:Y:S02]  /*2250*/  VIADD R9, R9, 0x1 ;  /* 0x0000000109097836 */ /* 0x000fe40000000000 */
[----:B------:R-:W-:Y:S01]  /*2260*/  UISETP.NE.AND UP0, UPT, UR18, 0x3, UPT ;  /* 0x000000031200788c */ /* 0x000fe2000bf05270 */
[----:B------:R-:W-:Y:S02]  /*2270*/  VIADD R8, R8, 0xffffffff ;  /* 0xffffffff08087836 */ /* 0x000fe40000000000 */
[C---:B------:R-:W-:Y:S01]  /*2280*/  ISETP.NE.AND P0, PT, R9.reuse, 0x3, PT ;  /* 0x000000030900780c */ /* 0x040fe20003f05270 */
[----:B------:R-:W-:Y:S02]  /*2290*/  USEL UR8, URZ, 0x1, UP0 ;  /* 0x000000013f087887 */ /* 0x000fe40008000000 */
[----:B------:R-:W-:Y:S01]  /*22a0*/  USEL UR18, UR18, URZ, UP0 ;  /* 0x0000003f12127287 */ /* 0x000fe20008000000 */
[----:B------:R-:W-:-:S03]  /*22b0*/  SEL R9, R9, RZ, P0 ;  /* 0x000000ff09097207 */ /* 0x000fc60000000000 */
[----:B------:R-:W-:Y:S01]  /*22c0*/  LOP3.LUT R14, R14, UR8, RZ, 0x3c, !PT ;  /* 0x000000080e0e7c12 */ /* 0x000fe2000f8e3cff */
[----:B------:R-:W-:Y:S01]  /*22d0*/  UMOV UR8, 0x1 ;  /* 0x0000000100087882 */ /* 0x000fe20000000000 */
[----:B------:R-:W-:Y:S06]  /*22e0*/  @P1 BRA `(.L_x_31) ;  /* 0xfffffff800541947 */ /* 0x000fec000383ffff */
.L_x_23:
[----:B------:R-:W-:Y:S01]  /*22f0*/  UISETP.NE.AND UP0, UPT, UR6, URZ, UPT ;  /* 0x0000003f0600728c */ /* 0x000fe2000bf05270 */
[----:B01----:R-:W0:Y:S03]  /*2300*/  LDC R8, c[0x0][0x28c] ;  /* 0x0000a300ff087b82 */ /* 0x003e260000000800 */
[----:B------:R-:W-:-:S06]  /*2310*/  USEL UR6, URZ, 0x1, !UP0 ;  /* 0x000000013f067887 */ /* 0x000fcc000c000000 */
[----:B------:R-:W-:Y:S02]  /*2320*/  ISETP.NE.AND P0, PT, RZ, UR6, PT ;  /* 0x00000006ff007c0c */ /* 0x000fe4000bf05270 */
[----:B0-----:R-:W-:-:S11]  /*2330*/  ISETP.GE.AND P1, PT, R8, 0x1, PT ;  /* 0x000000010800780c */ /* 0x001fd60003f26270 */
[----:B------:R-:W-:Y:S05]  /*2340*/  @!P0 BRA `(.L_x_32) ;  /* 0x0000000000848947 */ /* 0x000fea0003800000 */
[----:B------:R-:W-:Y:S02]  /*2350*/  WARPGROUP.DEPBAR.LE gsb0, 0x0 ;  /* 0x00008000000079c5 */ /* 0x000fe40000010000 */
[----:B------:R-:W-:Y:S01]  /*2360*/  FADD R79, R24, R79 ;  /* 0x0000004f184f7221 */ /* 0x000fe20000000000 */
        /* <DEDUP_REMOVED lines=30> */
[----:B------:R-:W-:-:S07]  /*2550*/  FADD R16, R16, R55 ;  /* 0x0000003710107221 */ /* 0x000fce0000000000 */
.L_x_32:
[----:B------:R-:W-:Y:S02]  /*2560*/  WARPGROUP.DEPBAR.LE gsb0, 0x0 ;  /* 0x00008000000079c5 */ /* 0x000fe40000010000 */
[----:B------:R-:W-:Y:S05]  /*2570*/  @!P1 BRA `(.L_x_33) ;  /* 0x0000000000549947 */ /* 0x000fea0003800000 */
[----:B------:R-:W-:-:S13]  /*2580*/  ISETP.NE.AND P0, PT, R81, 0x3, PT ;  /* 0x000000035100780c */ /* 0x000fda0003f05270 */
[----:B------:R-:W-:Y:S05]  /*2590*/  @!P0 BRA `(.L_x_34) ;  /* 0x0000000000048947 */ /* 0x000fea0003800000 */
[----:B------:R-:W-:Y:S01]  /*25a0*/  BPT.TRAP 0x1 ;  /* 0x000000040000795c */ /* 0x000fe20000300000 */
.L_x_34:
[----:B------:R-:W-:Y:S01]  /*25b0*/  ISETP.NE.AND P0, PT, R6, RZ, PT ;  /* 0x000000ff0600720c */ /* 0x000fe20003f05270 */
[----:B------:R-:W-:Y:S01]  /*25c0*/  BSSY B0, `(.L_x_35) ;  /* 0x000000e000007945 */ /* 0x000fe20003800000 */
[----:B------:R-:W-:-:S11]  /*25d0*/  ISETP.GT.U32.AND P1, PT, R2, 0x1, PT ;  /* 0x000000010200780c */ /* 0x000fd60003f24070 */
[----:B------:R-:W-:Y:S05]  /*25e0*/  @!P0 BRA `(.L_x_36) ;  /* 0x00000000002c8947 */ /* 0x000fea0003800000 */
[----:B------:R-:W-:-:S04]  /*25f0*/  UISETP.LT.AND UP0, UPT, UR9, 0x1, UPT ;  /* 0x000000010900788c */ /* 0x000fc8000bf01270 */
[----:B------:R-:W-:-:S04]  /*2600*/  USEL UR8, UR9, 0x1, UP0 ;  /* 0x0000000109087887 */ /* 0x000fc80008000000 */
[----:B------:R-:W-:-:S04]  /*2610*/  UIADD3 UR8, UR5, UR9, -UR8 ;  /* 0x0000000905087290 */ /* 0x000fc8000fffe808 */
[----:B------:R-:W-:-:S04]  /*2620*/  UIMAD.WIDE.U32 UR6, UR8, -0x55555555, URZ ;  /* 0xaaaaaaab080678a5 */ /* 0x000fc8000f8e003f */
[----:B------:R-:W-:-:S04]  /*2630*/  USHF.R.U32.HI UR6, URZ, 0x1, UR7 ;  /* 0x000000013f067899 */ /* 0x000fc80008011607 */
[----:B------:R-:W-:-:S04]  /*2640*/  UIMAD UR8, UR6, -0x3, UR8 ;  /* 0xfffffffd060878a4 */ /* 0x000fc8000f8e0208 */
[----:B------:R-:W-:-:S04]  /*2650*/  ULEA UR8, UR8, UR10, 0x3 ;  /* 0x0000000a08087291 */ /* 0x000fc8000f8e183f */
[----:B------:R-:W-:-:S06]  /*2660*/  UIADD3 UR8, UR8, 0x18, URZ ;  /* 0x0000001808087890 */ /* 0x000fcc000fffe03f */
[----:B------:R-:W-:-:S05]  /*2670*/  IMAD.U32 R8, RZ, RZ, UR8 ;  /* 0x00000008ff087e24 */ /* 0x000fca000f8e00ff */
[----:B------:R-:W-:-:S04]  /*2680*/  PRMT R8, R3, 0x654, R8 ;  /* 0x0000065403087816 */ /* 0x000fc80000000008 */
[----:B------:R0:W-:Y:S03]  /*2690*/  SYNCS.ARRIVE.TRANS64.RED.A1T0 RZ, [R8+URZ], RZ ;  /* 0x000000ff08ff79a7 */ /* 0x0001e6000810043f */
.L_x_36:
[----:B------:R-:W-:Y:S05]  /*26a0*/  BSYNC B0 ;  /* 0x0000000000007941 */ /* 0x000fea0003800000 */
.L_x_35:
[----:B------:R-:W-:Y:S05]  /*26b0*/  @P1 BRA `(.L_x_33) ;  /* 0x0000000000041947 */ /* 0x000fea0003800000 */
[----:B------:R-:W-:Y:S01]  /*26c0*/  BPT.TRAP 0x1 ;  /* 0x000000040000795c */ /* 0x000fe20000300000 */
.L_x_33:
[----:B------:R-:W1:Y:S01]  /*26d0*/  LDC R24, c[0x0][0x288] ;  /* 0x0000a200ff187b82 */ /* 0x000e620000000800 */
[C---:B------:R-:W-:Y:S01]  /*26e0*/  LOP3.LUT R14, R0.reuse, 0x3, RZ, 0xc0, !PT ;  /* 0x00000003000e7812 */ /* 0x040fe200078ec0ff */
[----:B------:R-:W-:Y:S01]  /*26f0*/  IMAD.SHL.U32 R25, R15, 0x40, RZ ;  /* 0x000000400f197824 */ /* 0x000fe200078e00ff */
[--C-:B0-----:R-:W-:Y:S01]  /*2700*/  SHF.R.U32.HI R8, RZ, 0x2, R0.reuse ;  /* 0x00000002ff087819 */ /* 0x101fe20000011600 */
[----:B------:R-:W-:Y:S01]  /*2710*/  UIADD3 UR5, UR9, UR5, URZ ;  /* 0x0000000509057290 */ /* 0x000fe2000fffe03f */
[----:B------:R-:W-:Y:S01]  /*2720*/  LOP3.LUT R10, R0, 0x60, RZ, 0xc0, !PT ;  /* 0x00000060000a7812 */ /* 0x000fe200078ec0ff */
[----:B------:R-:W-:Y:S01]  /*2730*/  ULDC UR12, c[0x0][0x284] ;  /* 0x0000a100000c7ab9 */ /* 0x000fe20000000800 */
[----:B------:R-:W-:Y:S01]  /*2740*/  SHF.R.U32.HI R11, RZ, 0x7, R0 ;  /* 0x00000007ff0b7819 */ /* 0x000fe20000011600 */
[----:B------:R-:W-:Y:S01]  /*2750*/  UISETP.GT.U32.AND UP0, UPT, UR5, 0x2, UPT ;  /* 0x000000020500788c */ /* 0x000fe2000bf04070 */
[----:B------:R-:W-:Y:S01]  /*2760*/  LOP3.LUT R9, R8, 0x7, RZ, 0xc0, !PT ;  /* 0x0000000708097812 */ /* 0x000fe200078ec0ff */
[----:B------:R-:W-:Y:S01]  /*2770*/  UISETP.GE.U32.AND UP1, UPT, UR9, 0x3, UPT ;  /* 0x000000030900788c */ /* 0x000fe2000bf26070 */
[----:B------:R-:W-:Y:S01]  /*2780*/  SHF.R.U32.HI R10, RZ, 0x1, R10 ;  /* 0x00000001ff0a7819 */ /* 0x000fe2000001160a */
[----:B------:R-:W-:Y:S01]  /*2790*/  UISETP.LT.U32.AND UP0, UPT, UR9, 0x3, UP0 ;  /* 0x000000030900788c */ /* 0x000fe20008701070 */
[----:B------:R-:W-:Y:S01]  /*27a0*/  LOP3.LUT R8, R11, 0x1, RZ, 0xc0, !PT ;  /* 0x000000010b087812 */ /* 0x000fe200078ec0ff */
[----:B------:R-:W-:Y:S01]  /*27b0*/  ULDC.64 UR10, c[0x0][0x5d0] ;  /* 0x00017400000a7ab9 */ /* 0x000fe20000000a00 */
[----:B------:R-:W-:Y:S01]  /*27c0*/  IADD3 R27, RZ, -R10, -R9 ;  /* 0x8000000aff1b7210 */ /* 0x000fe20007ffe809 */
[----:B------:R-:W-:Y:S01]  /*27d0*/  UIMAD.WIDE.U32 UR6, UR5, -0x55555555, URZ ;  /* 0xaaaaaaab050678a5 */ /* 0x000fe2000f8e003f */
[----:B------:R-:W-:Y:S01]  /*27e0*/  SHF.R.S32.HI R32, RZ, 0x1f, R73 ;  /* 0x0000001fff207819 */ /* 0x000fe20000011449 */
[----:B------:R-:W-:Y:S01]  /*27f0*/  USEL UR8, URZ, 0x1, !UP0 ;  /* 0x000000013f087887 */ /* 0x000fe2000c000000 */
[C---:B------:R-:W-:Y:S01]  /*2800*/  IMAD.SHL.U32 R26, R8.reuse, 0x40, RZ ;  /* 0x00000040081a7824 */ /* 0x040fe200078e00ff */
[----:B------:R-:W-:Y:S01]  /*2810*/  USHF.R.U32.HI UR6, URZ, 0x1, UR7 ;  /* 0x000000013f067899 */ /* 0x000fe20008011607 */
[----:B------:R-:W-:Y:S01]  /*2820*/  IMAD R27, R8, -0x40, R27 ;  /* 0xffffffc0081b7824 */ /* 0x000fe200078e021b */
[----:B------:R-:W-:Y:S01]  /*2830*/  ULOP3.LUT UR4, UR4, UR8, URZ, 0x3c, !UPT ;  /* 0x0000000804047292 */ /* 0x000fe2000f8e3c3f */
[----:B------:R-:W-:Y:S01]  /*2840*/  IMAD R8, R32, UR10, RZ ;  /* 0x0000000a20087c24 */ /* 0x000fe2000f8e02ff */
[----:B-1----:R-:W-:Y:S01]  /*2850*/  ISETP.GE.AND P0, PT, R25, R24, PT ;  /* 0x000000181900720c */ /* 0x002fe20003f06270 */
[----:B------:R-:W-:Y:S01]  /*2860*/  IMAD R28, R14, -0x2, R24 ;  /* 0xfffffffe0e1c7824 */ /* 0x000fe200078e0218 */
[----:B------:R-:W-:Y:S01]  /*2870*/  LOP3.LUT R11, R26, 0x40, R9, 0xe2, !PT ;  /* 0x000000401a0b7812 */ /* 0x000fe200078ee209 */
[C---:B------:R-:W-:Y:S01]  /*2880*/  IMAD.SHL.U32 R24, R71.reuse, 0x80, RZ ;  /* 0x0000008047187824 */ /* 0x040fe200078e00ff */
[----:B------:R-:W-:Y:S01]  /*2890*/  UIMAD UR5, UR6, -0x3, UR5 ;  /* 0xfffffffd060578a4 */ /* 0x000fe2000f8e0205 */
[----:B------:R-:W-:Y:S01]  /*28a0*/  IMAD.SHL.U32 R14, R0, 0x2, RZ ;  /* 0x00000002000e7824 */ /* 0x000fe200078e00ff */
[----:B------:R-:W-:Y:S01]  /*28b0*/  @UP1 ULOP3.LUT UR4, UR4, 0x1, UR6, 0x78, !UPT ;  /* 0x0000000104041892 */ /* 0x000fe2000f8e7806 */
[----:B------:R-:W-:Y:S01]  /*28c0*/  IMAD.WIDE R30, R71, 0x80, RZ ;  /* 0x00000080471e7825 */ /* 0x000fe200078e02ff */
[----:B------:R-:W-:-:S02]  /*28d0*/  ISETP.GE.OR P0, PT, R24, UR12, P0 ;  /* 0x0000000c18007c0c */ /* 0x000fc40008706670 */
[----:B------:R-:W-:Y:S01]  /*28e0*/  LOP3.LUT R14, R25, 0x6, R14, 0xf8, !PT ;  /* 0x00000006190e7812 */ /* 0x000fe200078ef80e */
[C---:B------:R-:W-:Y:S01]  /*28f0*/  IMAD R29, R73.reuse, UR11, R8 ;  /* 0x0000000b491d7c24 */ /* 0x040fe2000f8e0208 */
[----:B------:R-:W-:Y:S01]  /*2900*/  IADD3 R27, -R24, UR12, R27 ;  /* 0x0000000c181b7c10 */ /* 0x000fe2000fffe11b */
[----:B------:R-:W-:Y:S01]  /*2910*/  IMAD.IADD R28, R28, 0x1, -R25 ;  /* 0x000000011c1c7824 */ /* 0x000fe200078e0a19 */
[----:B------:R-:W-:Y:S01]  /*2920*/  SHF.R.S32.HI R15, RZ, 0x1f, R14 ;  /* 0x0000001fff0f7819 */ /* 0x000fe2000001140e */
[----:B------:R-:W-:Y:S01]  /*2930*/  IMAD.MOV.U32 R26, RZ, RZ, -0x1 ;  /* 0xffffffffff1a7424 */ /* 0x000fe200078e00ff */
[----:B------:R-:W-:Y:S01]  /*2940*/  LOP3.LUT R33, R30, R11, R10, 0xfe, !PT ;  /* 0x0000000b1e217212 */ /* 0x000fe200078efe0a */
[----:B------:R-:W-:-:S04]  /*2950*/  IMAD.WIDE.U32 R8, R73, UR10, R14 ;  /* 0x0000000a49087c25 */ /* 0x000fc8000f8e000e */
[----:B------:R-:W-:Y:S01]  /*2960*/  IMAD.IADD R9, R9, 0x1, R29 ;  /* 0x0000000109097824 */ /* 0x000fe200078e021d */
[----:B------:R-:W-:Y:S06]  /*2970*/  @P0 BRA `(.L_x_37) ;  /* 0x0000002400940947 */ /* 0x000fec0003800000 */
[----:B------:R-:W0:Y:S01]  /*2980*/  LDC.64 R24, c[0x0][0x5c8] ;  /* 0x00017200ff187b82 */ /* 0x000e220000000a00 */
[----:B------:R-:W-:Y:S01]  /*2990*/  ULDC.64 UR6, c[0x0][0x5c0] ;  /* 0x0001700000067ab9 */ /* 0x000fe20000000a00 */
[----:B------:R-:W-:Y:S01]  /*29a0*/  BSSY B0, `(.L_x_37) ;  /* 0x0000262000007945 */ /* 0x000fe20003800000 */
[-C--:B0-----:R-:W-:Y:S02]  /*29b0*/  IMAD R10, R31, R24.reuse, RZ ;  /* 0x000000181f0a7224 */ /* 0x081fe400078e02ff */
[----:B------:R-:W-:-:S04]  /*29c0*/  IMAD.WIDE.U32 R8, R33, R24, R8 ;  /* 0x0000001821087225 */ /* 0x000fc800078e0008 */
[----:B------:R-:W-:Y:S01]  /*29d0*/  IMAD R11, R33, R25, R10 ;  /* 0x00000019210b7224 */ /* 0x000fe200078e020a */
[----:B------:R-:W-:Y:S02]  /*29e0*/  LEA R10, P0, R24, R8, 0x3 ;  /* 0x00000008180a7211 */ /* 0x000fe400078018ff */
[----:B------:R-:W-:Y:S01]  /*29f0*/  IADD3 R8, P1, R8, UR6, RZ ;  /* 0x0000000608087c10 */ /* 0x000fe2000ff3e0ff */
[----:B------:R-:W-:Y:S01]  /*2a00*/  IMAD.IADD R9, R9, 0x1, R11 ;  /* 0x0000000109097824 */ /* 0x000fe200078e020b */
[----:B------:R-:W-:-:S04]  /*2a10*/  IADD3 R10, P2, R10, UR6, RZ ;  /* 0x000000060a0a7c10 */ /* 0x000fc8000ff5e0ff */
[----:B------:R-:W-:Y:S02]  /*2a20*/  LEA.HI.X R11, R24, R9, R25, 0x3, P0 ;  /* 0x00000009180b7211 */ /* 0x000fe400000f1c19 */
[----:B----45:R-:W-:Y:S02]  /*2a30*/  FSETP.NEU.AND P0, PT, R12, RZ, PT ;  /* 0x000000ff0c00720b */ /* 0x030fe40003f0d000 */
[----:B------:R-:W-:Y:S02]  /*2a40*/  IADD3.X R9, R9, UR7, RZ, P1, !PT ;  /* 0x0000000709097c10 */ /* 0x000fe40008ffe4ff */
[----:B------:R-:W-:-:S09]  /*2a50*/  IADD3.X R11, R11, UR7, RZ, P2, !PT ;  /* 0x000000070b0b7c10 */ /* 0x000fd200097fe4ff */
[----:B------:R-:W-:Y:S05]  /*2a60*/  @!P0 BRA `(.L_x_38) ;  /* 0x0000001c00148947 */ /* 0x000fea0003800000 */
[----:B------:R-:W-:Y:S01]  /*2a70*/  ULDC.64 UR6, c[0x0][0x5b8] ;  /* 0x00016e0000067ab9 */ /* 0x000fe20000000a00 */
[----:B------:R-:W-:Y:S01]  /*2a80*/  ISETP.GE.AND P0, PT, R28, 0x1, PT ;  /* 0x000000011c00780c */ /* 0x000fe20003f06270 */
[----:B------:R-:W-:Y:S01]  /*2a90*/  IMAD R32, R32, UR6, RZ ;  /* 0x0000000620207c24 */ /* 0x000fe2000f8e02ff */
[----:B------:R-:W-:Y:S01]  /*2aa0*/  ULDC.64 UR10, c[0x0][0x5a8] ;  /* 0x00016a00000a7ab9 */ /* 0x000fe20000000a00 */
[----:B------:R-:W-:Y:S01]  /*2ab0*/  IMAD.WIDE.U32 R24, R73, UR6, R14 ;  /* 0x0000000649187c25 */ /* 0x000fe2000f8e000e */
[----:B------:R-:W-:Y:S01]  /*2ac0*/  ISETP.LT.OR P3, PT, R27, 0x1, !P0 ;  /* 0x000000011b00780c */ /* 0x000fe20004761670 */
[----:B------:R-:W-:Y:S02]  /*2ad0*/  BSSY B1, `(.L_x_39) ;  /* 0x000000c000017945 */ /* 0x000fe40003800000 */
[----:B------:R-:W-:Y:S01]  /*2ae0*/  IMAD R73, R73, UR7, R32 ;  /* 0x0000000749497c24 */ /* 0x000fe2000f8e0220 */
[----:B------:R-:W-:Y:S02]  /*2af0*/  ULDC.64 UR6, c[0x0][0x5b0] ;  /* 0x00016c0000067ab9 */ /* 0x000fe40000000a00 */
[----:B------:R-:W-:-:S02]  /*2b00*/  IMAD R29, R31, UR6, RZ ;  /* 0x000000061f1d7c24 */ /* 0x000fc4000f8e02ff */
[----:B------:R-:W-:Y:S02]  /*2b10*/  IMAD.IADD R25, R25, 0x1, R73 ;  /* 0x0000000119197824 */ /* 0x000fe400078e0249 */
[C---:B------:R-:W-:Y:S02]  /*2b20*/  IMAD R29, R33.reuse, UR7, R29 ;  /* 0x00000007211d7c24 */ /* 0x040fe4000f8e021d */
[----:B------:R-:W-:-:S03]  /*2b30*/  IMAD.WIDE.U32 R14, R33, UR6, R24 ;  /* 0x00000006210e7c25 */ /* 0x000fc6000f8e0018 */
[----:B------:R-:W-:-:S04]  /*2b40*/  IADD3 R14, P1, R14, UR10, RZ ;  /* 0x0000000a0e0e7c10 */ /* 0x000fc8000ff3e0ff */
[--C-:B------:R-:W-:Y:S02]  /*2b50*/  IADD3.X R15, R15, UR11, R29.reuse, P1, !PT ;  /* 0x0000000b0f0f7c10 */ /* 0x100fe40008ffe41d */
[----:B------:R-:W-:Y:S01]  /*2b60*/  PRMT R29, RZ, 0x7610, R29 ;  /* 0x00007610ff1d7816 */ /* 0x000fe2000000001d */
[----:B------:R-:W-:Y:S06]  /*2b70*/  @P3 BRA `(.L_x_40) ;  /* 0x0000000000043947 */ /* 0x000fec0003800000 */
[----:B------:R0:W5:Y:S02]  /*2b80*/  LDG.E.U8 R29, desc[UR16][R14.64] ;  /* 0x000000100e1d7981 */ /* 0x000164000c1e1100 */
.L_x_40:
[----:B------:R-:W-:Y:S05]  /*2b90*/  BSYNC B1 ;  /* 0x0000000000017941 */ /* 0x000fea0003800000 */
.L_x_39:
[----:B-----5:R-:W-:Y:S01]  /*2ba0*/  LOP3.LUT R29, R29, 0xff, RZ, 0xc0, !PT ;  /* 0x000000ff1d1d7812 */ /* 0x020fe200078ec0ff */
[----:B------:R-:W-:Y:S01]  /*2bb0*/  BSSY B1, `(.L_x_41) ;  /* 0x000000c000017945 */ /* 0x000fe20003800000 */
[----:B------:R-:W-:Y:S02]  /*2bc0*/  ISETP.GE.AND P1, PT, R28, 0x2, PT ;  /* 0x000000021c00780c */ /* 0x000fe40003f26270 */
[----:B------:R-:W-:Y:S02]  /*2bd0*/  F2FP.F16.E4M3.UNPACK_B R29, R29 ;  /* 0x0000001dff1d723e */ /* 0x000fe400020006ff */
[----:B------:R-:W-:-:S03]  /*2be0*/  ISETP.LT.OR P2, PT, R27, 0x1, !P1 ;  /* 0x000000011b00780c */ /* 0x000fc60004f41670 */
[----:B------:R-:W-:-:S05]  /*2bf0*/  HADD2.F32 R29, -RZ, R29.H0_H0 ;  /* 0x2000001dff1d7230 */ /* 0x000fca0000004100 */
[----:B------:R-:W-:Y:S01]  /*2c00*/  FMUL R32, R29, R12 ;  /* 0x0000000c1d207220 */ /* 0x000fe20000400000 */
[----:B------:R-:W-:-:S03]  /*2c10*/  PRMT R29, RZ, 0x7610, R29 ;  /* 0x00007610ff1d7816 */ /* 0x000fc6000000001d */
[----:B--2---:R-:W-:-:S05]  /*2c20*/  FFMA R32, R79, R7, R32 ;  /* 0x000000074f207223 */ /* 0x004fca0000000020 */
[----:B------:R-:W-:-:S05]  /*2c30*/  F2FP.SATFINITE.E4M3.F32.PACK_AB_MERGE_C R35, RZ, R32, RZ ;  /* 0x00000020ff23723e */ /* 0x000fca00048070ff */
[----:B------:R1:W-:Y:S01]  /*2c40*/  @!P3 STG.E.U8 desc[UR16][R8.64], R35 ;  /* 0x000000230800b986 */ /* 0x0003e2000c101110 */
[----:B------:R-:W-:Y:S05]  /*2c50*/  @P2 BRA `(.L_x_42) ;  /* 0x0000000000042947 */ /* 0x000fea0003800000 */
[----:B------:R2:W5:Y:S02]  /*2c60*/  LDG.E.U8 R29, desc[UR16][R14.64+0x1] ;  /* 0x000001100e1d7981 */ /* 0x000564000c1e1100 */
.L_x_42:
[----:B------:R-:W-:Y:S05]  /*2c70*/  BSYNC B1 ;  /* 0x0000000000017941 */ /* 0x000fea0003800000 */
.L_x_41:
[----:B-----5:R-:W-:Y:S01]  /*2c80*/  LOP3.LUT R29, R29, 0xff, RZ, 0xc0, !PT ;  /* 0x000000ff1d1d7812 */ /* 0x020fe200078ec0ff */
[----:B------:R-:W-:Y:S01]  /*2c90*/  BSSY B1, `(.L_x_43) ;  /* 0x0000012000017945 */ /* 0x000fe20003800000 */
[----:B------:R-:W-:Y:S02]  /*2ca0*/  IADD3 R33, P3, R33, 0x8, RZ ;  /* 0x0000000821217810 */ /* 0x000fe40007f7e0ff */
[----:B------:R-:W-:Y:S02]  /*2cb0*/  F2FP.F16.E4M3.UNPACK_B R29, R29 ;  /* 0x0000001dff1d723e */ /* 0x000fe400020006ff */
[----:B------:R-:W-:Y:S01]  /*2cc0*/  ISETP.LT.OR P0, PT, R27, 0x9, !P0 ;  /* 0x000000091b00780c */ /* 0x000fe20004701670 */
[----:B------:R-:W-:Y:S02]  /*2cd0*/  IMAD.X R30, RZ, RZ, R31, P3 ;  /* 0x000000ffff1e7224 */ /* 0x000fe400018e061f */
[----:B------:R-:W-:Y:S02]  /*2ce0*/  HADD2.F32 R29, -RZ, R29.H0_H0 ;  /* 0x2000001dff1d7230 */ /* 0x000fe40000004100 */
[----:B------:R-:W-:-:S02]  /*2cf0*/  IMAD R30, R30, UR6, RZ ;  /* 0x000000061e1e7c24 */ /* 0x000fc4000f8e02ff */
[----:B------:R-:W-:-:S04]  /*2d00*/  IMAD.WIDE.U32 R24, R33, UR6, R24 ;  /* 0x0000000621187c25 */ /* 0x000fc8000f8e0018 */
[----:B------:R-:W-:Y:S01]  /*2d10*/  FMUL R29, R29, R12 ;  /* 0x0000000c1d1d7220 */ /* 0x000fe20000400000 */
[----:B------:R-:W-:-:S03]  /*2d20*/  IMAD R33, R33, UR7, R30 ;  /* 0x0000000721217c24 */ /* 0x000fc6000f8e021e */
[----:B------:R-:W-:Y:S01]  /*2d30*/  FFMA R29, R80, R7, R29 ;  /* 0x00000007501d7223 */ /* 0x000fe2000000001d */
[----:B------:R-:W-:-:S04]  /*2d40*/  IADD3 R24, P3, R24, UR10, RZ ;  /* 0x0000000a18187c10 */ /* 0x000fc8000ff7e0ff */
[----:B------:R-:W-:Y:S02]  /*2d50*/  F2FP.SATFINITE.E4M3.F32.PACK_AB_MERGE_C R31, RZ, R29, RZ ;  /* 0x0000001dff1f723e */ /* 0x000fe400048070ff */
[----:B------:R-:W-:Y:S02]  /*2d60*/  IADD3.X R25, R25, UR11, R33, P3, !PT ;  /* 0x0000000b19197c10 */ /* 0x000fe40009ffe421 */
[----:B------:R-:W-:Y:S01]  /*2d70*/  PRMT R29, RZ, 0x7610, R29 ;  /* 0x00007610ff1d7816 */ /* 0x000fe2000000001d */
[----:B------:R3:W-:Y:S01]  /*2d80*/  @!P2 STG.E.U8 desc[UR16][R8.64+0x1], R31 ;  /* 0x0000011f0800a986 */ /* 0x0007e2000c101110 */
[----:B------:R-:W-:Y:S05]  /*2d90*/  @P0 BRA `(.L_x_44) ;  /* 0x0000000000040947 */ /* 0x000fea0003800000 */
[----:B------:R4:W5:Y:S02]  /*2da0*/  LDG.E.U8 R29, desc[UR16][R24.64] ;  /* 0x00000010181d7981 */ /* 0x000964000c1e1100 */
.L_x_44:
[----:B------:R-:W-:Y:S05]  /*2db0*/  BSYNC B1 ;  /* 0x0000000000017941 */ /* 0x000fea0003800000 */
.L_x_43:
[----:B-----5:R-:W-:Y:S01]  /*2dc0*/  LOP3.LUT R29, R29, 0xff, RZ, 0xc0, !PT ;  /* 0x000000ff1d1d7812 */ /* 0x020fe200078ec0ff */
[----:B------:R-:W-:Y:S01]  /*2dd0*/  BSSY B1, `(.L_x_45) ;  /* 0x000000b000017945 */ /* 0x000fe20003800000 */
[----:B------:R-:W-:Y:S02]  /*2de0*/  ISETP.LT.OR P1, PT, R27, 0x9, !P1 ;  /* 0x000000091b00780c */ /* 0x000fe40004f21670 */
[----:B------:R-:W-:-:S05]  /*2df0*/  F2FP.F16.E4M3.UNPACK_B R29, R29 ;  /* 0x0000001dff1d723e */ /* 0x000fca00020006ff */
[----:B------:R-:W-:-:S05]  /*2e00*/  HADD2.F32 R29, -RZ, R29.H0_H0 ;  /* 0x2000001dff1d7230 */ /* 0x000fca0000004100 */
[----:B------:R-:W-:Y:S01]  /*2e10*/  FMUL R30, R29, R12 ;  /* 0x0000000c1d1e7220 */ /* 0x000fe20000400000 */
[----:B------:R-:W-:-:S03]  /*2e20*/  PRMT R29, RZ, 0x7610, R29 ;  /* 0x00007610ff1d7816 */ /* 0x000fc6000000001d */
[----:B------:R-:W-:-:S05]  /*2e30*/  FFMA R30, R77, R7, R30 ;  /* 0x000000074d1e7223 */ /* 0x000fca000000001e */
[----:B---3--:R-:W-:-:S05]  /*2e40*/  F2FP.SATFINITE.E4M3.F32.PACK_AB_MERGE_C R31, RZ, R30, RZ ;  /* 0x0000001eff1f723e */ /* 0x008fca00048070ff */
[----:B------:R3:W-:Y:S01]  /*2e50*/  @!P0 STG.E.U8 desc[UR16][R10.64], R31 ;  /* 0x0000001f0a008986 */ /* 0x0007e2000c101110 */
[----:B------:R-:W-:Y:S05]  /*2e60*/  @P1 BRA `(.L_x_46) ;  /* 0x0000000000041947 */ /* 0x000fea0003800000 */
[----:B------:R0:W5:Y:S02]  /*2e70*/  LDG.E.U8 R29, desc[UR16][R24.64+0x1] ;  /* 0x00000110181d7981 */ /* 0x000164000c1e1100 */
.L_x_46:
[----:B------:R-:W-:Y:S05]  /*2e80*/  BSYNC B1 ;  /* 0x0000000000017941 */ /* 0x000fea0003800000 */
.L_x_45:
[----:B-----5:R-:W-:Y:S01]  /*2e90*/  LOP3.LUT R29, R29, 0xff, RZ, 0xc0, !PT ;  /* 0x000000ff1d1d7812 */ /* 0x020fe200078ec0ff */
[----:B------:R-:W-:Y:S01]  /*2ea0*/  BSSY B1, `(.L_x_47) ;  /* 0x000000c000017945 */ /* 0x000fe20003800000 */
[----:B------:R-:W-:Y:S02]  /*2eb0*/  ISETP.GE.AND P0, PT, R28, 0x9, PT ;  /* 0x000000091c00780c */ /* 0x000fe40003f06270 */
[----:B------:R-:W-:Y:S02]  /*2ec0*/  F2FP.F16.E4M3.UNPACK_B R29, R29 ;  /* 0x0000001dff1d723e */ /* 0x000fe400020006ff */
[----:B------:R-:W-:-:S03]  /*2ed0*/  ISETP.LT.OR P2, PT, R27, 0x1, !P0 ;  /* 0x000000011b00780c */ /* 0x000fc60004741670 */
[----:B------:R-:W-:-:S05]  /*2ee0*/  HADD2.F32 R29, -RZ, R29.H0_H0 ;  /* 0x2000001dff1d7230 */ /* 0x000fca0000004100 */
[----:B------:R-:W-:-:S04]  /*2ef0*/  FMUL R29, R29, R12 ;  /* 0x0000000c1d1d7220 */ /* 0x000fc80000400000 */
[----:B------:R-:W-:-:S05]  /*2f00*/  FFMA R29, R78, R7, R29 ;  /* 0x000000074e1d7223 */ /* 0x000fca000000001d */
[----:B---3--:R-:W-:Y:S02]  /*2f10*/  F2FP.SATFINITE.E4M3.F32.PACK_AB_MERGE_C R31, RZ, R29, RZ ;  /* 0x0000001dff1f723e */ /* 0x008fe400048070ff */
[----:B------:R-:W-:-:S03]  /*2f20*/  PRMT R29, RZ, 0x7610, R29 ;  /* 0x00007610ff1d7816 */ /* 0x000fc6000000001d */
[----:B------:R3:W-:Y:S01]  /*2f30*/  @!P1 STG.E.U8 desc[UR16][R10.64+0x1], R31 ;  /* 0x0000011f0a009986 */ /* 0x0007e2000c101110 */
[----:B------:R-:W-:Y:S05]  /*2f40*/  @P2 BRA `(.L_x_48) ;  /* 0x0000000000042947 */ /* 0x000fea0003800000 */
[----:B------:R0:W5:Y:S02]  /*2f50*/  LDG.E.U8 R29, desc[UR16][R14.64+0x8] ;  /* 0x000008100e1d7981 */ /* 0x000164000c1e1100 */
.L_x_48:
[----:B------:R-:W-:Y:S05]  /*2f60*/  BSYNC B1 ;  /* 0x0000000000017941 */ /* 0x000fea0003800000 */
.L_x_47:
        /* <DEDUP_REMOVED lines=13> */
.L_x_50:
[----:B------:R-:W-:Y:S05]  /*3040*/  BSYNC B1 ;  /* 0x0000000000017941 */ /* 0x000fea0003800000 */
.L_x_49:
[----:B-----5:R-:W-:Y:S01]  /*3050*/  LOP3.LUT R29, R29, 0xff, RZ, 0xc0, !PT ;  /* 0x000000ff1d1d7812 */ /* 0x020fe200078ec0ff */
[----:B------:R-:W-:Y:S01]  /*3060*/  BSSY B1, `(.L_x_51) ;  /* 0x000000b000017945 */ /* 0x000fe20003800000 */
[----:B------:R-:W-:Y:S02]  /*3070*/  ISETP.LT.OR P0, PT, R27, 0x9, !P0 ;  /* 0x000000091b00780c */ /* 0x000fe40004701670 */
[----:B------:R-:W-:-:S05]  /*3080*/  F2FP.F16.E4M3.UNPACK_B R29, R29 ;  /* 0x0000001dff1d723e */ /* 0x000fca00020006ff */
        /* <DEDUP_REMOVED lines=8> */
.L_x_52:
[----:B------:R-:W-:Y:S05]  /*3110*/  BSYNC B1 ;  /* 0x0000000000017941 */ /* 0x000fea0003800000 */
.L_x_51:
        /* <DEDUP_REMOVED lines=12> */
.L_x_54:
[----:B------:R-:W-:Y:S05]  /*31e0*/  BSYNC B1 ;  /* 0x0000000000017941 */ /* 0x000fea0003800000 */
.L_x_53:
        /* <DEDUP_REMOVED lines=13> */
.L_x_56:
[----:B------:R-:W-:Y:S05]  /*32c0*/  BSYNC B1 ;  /* 0x0000000000017941 */ /* 0x000fea0003800000 */
.L_x_55:
        /* <DEDUP_REMOVED lines=13> */
.L_x_58:
[----:B------:R-:W-:Y:S05]  /*33a0*/  BSYNC B1 ;  /* 0x0000000000017941 */ /* 0x000fea0003800000 */
.L_x_57:
        /* <DEDUP_REMOVED lines=12> */
.L_x_60:
[----:B------:R-:W-:Y:S05]  /*3470*/  BSYNC B1 ;  /* 0x0000000000017941 */ /* 0x000fea0003800000 */
.L_x_59:
        /* <DEDUP_REMOVED lines=12> */
.L_x_62:
[----:B------:R-:W-:Y:S05]  /*3540*/  BSYNC B1 ;  /* 0x0000000000017941 */ /* 0x000fea0003800000 */
.L_x_61:
        /* <DEDUP_REMOVED lines=13> */
.L_x_64:
[----:B------:R-:W-:Y:S05]  /*3620*/  BSYNC B1 ;  /* 0x0000000000017941 */ /* 0x000fea0003800000 */
.L_x_63:
        /* <DEDUP_REMOVED lines=13> */
.L_x_66:
[----:B------:R-:W-:Y:S05]  /*3700*/  BSYNC B1 ;  /* 0x0000000000017941 */ /* 0x000fea0003800000 */
.L_x_65:
        /* <DEDUP_REMOVED lines=12> */
.L_x_68:
[----:B------:R-:W-:Y:S05]  /*37d0*/  BSYNC B1 ;  /* 0x0000000000017941 */ /* 0x000fea0003800000 */
.L_x_67:
        /* <DEDUP_REMOVED lines=12> */
.L_x_70:
[----:B------:R-:W-:Y:S05]  /*38a0*/  BSYNC B1 ;  /* 0x0000000000017941 */ /* 0x000fea0003800000 */
.L_x_69:
        /* <DEDUP_REMOVED lines=13> */
.L_x_72:
[----:B------:R-:W-:Y:S05]  /*3980*/  BSYNC B1 ;  /* 0x0000000000017941 */ /* 0x000fea0003800000 */
.L_x_71:
        /* <DEDUP_REMOVED lines=13> */
.L_x_74:
[----:B------:R-:W-:Y:S05]  /*3a60*/  BSYNC B1 ;  /* 0x0000000000017941 */ /* 0x000fea0003800000 */
.L_x_73:
        /* <DEDUP_REMOVED lines=12> */
.L_x_76:
[----:B------:R-:W-:Y:S05]  /*3b30*/  BSYNC B1 ;  /* 0x0000000000017941 */ /* 0x000fea0003800000 */
.L_x_75:
        /* <DEDUP_REMOVED lines=12> */
.L_x_78:
[----:B------:R-:W-:Y:S05]  /*3c00*/  BSYNC B1 ;  /* 0x0000000000017941 */ /* 0x000fea0003800000 */
.L_x_77:
        /* <DEDUP_REMOVED lines=13> */
.L_x_80:
[----:B------:R-:W-:Y:S05]  /*3ce0*/  BSYNC B1 ;  /* 0x0000000000017941 */ /* 0x000fea0003800000 */
.L_x_79:
        /* <DEDUP_REMOVED lines=13> */
.L_x_82:
[----:B------:R-:W-:Y:S05]  /*3dc0*/  BSYNC B1 ;  /* 0x0000000000017941 */ /* 0x000fea0003800000 */
.L_x_81:
        /* <DEDUP_REMOVED lines=12> */
.L_x_84:
[----:B------:R-:W-:Y:S05]  /*3e90*/  BSYNC B1 ;  /* 0x0000000000017941 */ /* 0x000fea0003800000 */
.L_x_83:
[----:B-----5:R-:W-:Y:S01]  /*3ea0*/  LOP3.LUT R29, R29, 0xff, RZ, 0xc0, !PT ;  /* 0x000000ff1d1d7812 */ /* 0x020fe200078ec0ff */
[----:B------:R-:W-:Y:S01]  /*3eb0*/  BSSY B1, `(.L_x_85) ;  /* 0x000000b000017945 */ /* 0x000fe20003800000 */
[----:B------:R-:W-:Y:S02]  /*3ec0*/  ISETP.LT.OR P1, PT, R27, 0x9, !P1 ;  /* 0x000000091b00780c */ /* 0x000fe40004f21670 */
[----:B------:R-:W-:-:S05]  /*3ed0*/  F2FP.F16.E4M3.UNPACK_B R29, R29 ;  /* 0x0000001dff1d723e */ /* 0x000fca00020006ff */
[----:B------:R-:W-:-:S05]  /*3ee0*/  HADD2.F32 R29, -RZ, R29.H0_H0 ;  /* 0x2000001dff1d7230 */ /* 0x000fca0000004100 */
[----:B------:R-:W-:-:S04]  /*3ef0*/  FMUL R30, R29, R12 ;  /* 0x0000000c1d1e7220 */ /* 0x000fc80000400000 */
[----:B------:R-:W-:Y:S01]  /*3f00*/  FFMA R30, R23, R7, R30 ;  /* 0x00000007171e7223 */ /* 0x000fe2000000001e */
[----:B------:R-:W-:-:S04]  /*3f10*/  PRMT R23, RZ, 0x7610, R23 ;  /* 0x00007610ff177816 */ /* 0x000fc80000000017 */
[----:B------:R-:W-:-:S05]  /*3f20*/  F2FP.SATFINITE.E4M3.F32.PACK_AB_MERGE_C R29, RZ, R30, RZ ;  /* 0x0000001eff1d723e */ /* 0x000fca00048070ff */
[----:B------:R0:W-:Y:S01]  /*3f30*/  @!P0 STG.E.U8 desc[UR16][R10.64+0x28], R29 ;  /* 0x0000281d0a008986 */ /* 0x0001e2000c101110 */
[----:B------:R-:W-:Y:S05]  /*3f40*/  @P1 BRA `(.L_x_86) ;  /* 0x0000000000041947 */ /* 0x000fea0003800000 */
[----:B------:R0:W5:Y:S02]  /*3f50*/  LDG.E.U8 R23, desc[UR16][R24.64+0x29] ;  /* 0x0000291018177981 */ /* 0x000164000c1e1100 */
.L_x_86:
[----:B------:R-:W-:Y:S05]  /*3f60*/  BSYNC B1 ;  /* 0x0000000000017941 */ /* 0x000fea0003800000 */
.L_x_85:
        /* <DEDUP_REMOVED lines=8> */
[----:B0-----:R-:W-:Y:S02]  /*3ff0*/  F2FP.SATFINITE.E4M3.F32.PACK_AB_MERGE_C R29, RZ, R23, RZ ;  /* 0x00000017ff1d723e */ /* 0x001fe400048070ff */
[----:B------:R-:W-:-:S03]  /*4000*/  PRMT R23, RZ, 0x7610, R23 ;  /* 0x00007610ff177816 */ /* 0x000fc60000000017 */
[----:B------:R0:W-:Y:S01]  /*4010*/  @!P1 STG.E.U8 desc[UR16][R10.64+0x29], R29 ;  /* 0x0000291d0a009986 */ /* 0x0001e2000c101110 */
[----:B------:R-:W-:Y:S05]  /*4020*/  @P2 BRA `(.L_x_88) ;  /* 0x0000000000042947 */ /* 0x000fea0003800000 */
[----:B------:R0:W5:Y:S02]  /*4030*/  LDG.E.U8 R23, desc[UR16][R14.64+0x30] ;  /* 0x000030100e177981 */ /* 0x000164000c1e1100 */
.L_x_88:
[----:B------:R-:W-:Y:S05]  /*4040*/  BSYNC B1 ;  /* 0x0000000000017941 */ /* 0x000fea0003800000 */
.L_x_87:
[----:B-----5:R-:W-:Y:S01]  /*4050*/  LOP3.LUT R23, R23, 0xff, RZ, 0xc0, !PT ;  /* 0x000000ff17177812 */ /* 0x020fe200078ec0ff */
[----:B------:R-:W-:Y:S01]  /*4060*/  BSSY B1, `(.L_x_89) ;  /* 0x000000c000017945 */ /* 0x000fe20003800000 */
[----:B------:R-:W-:Y:S02]  /*4070*/  ISETP.GE.AND P1, PT, R28, 0x32, PT ;  /* 0x000000321c00780c */ /* 0x000fe40003f26270 */
[----:B------:R-:W-:Y:S02]  /*4080*/  F2FP.F16.E4M3.UNPACK_B R23, R23 ;  /* 0x00000017ff17723e */ /* 0x000fe400020006ff */
[----:B------:R-:W-:-:S03]  /*4090*/  ISETP.LT.OR P3, PT, R27, 0x1, !P1 ;  /* 0x000000011b00780c */ /* 0x000fc60004f61670 */
        /* <DEDUP_REMOVED lines=8> */
.L_x_90:
[----:B------:R-:W-:Y:S05]  /*4120*/  BSYNC B1 ;  /* 0x0000000000017941 */ /* 0x000fea0003800000 */
.L_x_89:
[----:B-----5:R-:W-:Y:S01]  /*4130*/  LOP3.LUT R21, R21, 0xff, RZ, 0xc0, !PT ;  /* 0x000000ff15157812 */ /* 0x020fe200078ec0ff */
[----:B------:R-:W-:Y:S01]  /*4140*/  BSSY B1, `(.L_x_91) ;  /* 0x000000b000017945 */ /* 0x000fe20003800000 */
[----:B------:R-:W-:Y:S02]  /*4150*/  ISETP.LT.OR P0, PT, R27, 0x9, !P0 ;  /* 0x000000091b00780c */ /* 0x000fe40004701670 */
[----:B------:R-:W-:-:S05]  /*4160*/  F2FP.F16.E4M3.UNPACK_B R21, R21 ;  /* 0x00000015ff15723e */ /* 0x000fca00020006ff */
        /* <DEDUP_REMOVED lines=8> */
.L_x_92:
[----:B------:R-:W-:Y:S05]  /*41f0*/  BSYNC B1 ;  /* 0x0000000000017941 */ /* 0x000fea0003800000 */
.L_x_91:
        /* <DEDUP_REMOVED lines=12> */
.L_x_94:
[----:B------:R-:W-:Y:S05]  /*42c0*/  BSYNC B1 ;  /* 0x0000000000017941 */ /* 0x000fea0003800000 */
.L_x_93:
        /* <DEDUP_REMOVED lines=13> */
.L_x_96:
[----:B------:R-:W-:Y:S05]  /*43a0*/  BSYNC B1 ;  /* 0x0000000000017941 */ /* 0x000fea0003800000 */
.L_x_95:
        /* <DEDUP_REMOVED lines=13> */
.L_x_98:
[----:B------:R-:W-:Y:S05]  /*4480*/  BSYNC B1 ;  /* 0x0000000000017941 */ /* 0x000fea0003800000 */
.L_x_97:
[----:B-----5:R-:W-:Y:S01]  /*4490*/  LOP3.LUT R17, R17, 0xff, RZ, 0xc0, !PT ;  /* 0x000000ff11117812 */ /* 0x020fe200078ec0ff */
[----:B------:R-:W-:Y:S01]  /*44a0*/  BSSY B1, `(.L_x_99) ;  /* 0x000000b000017945 */ /* 0x000fe20003800000 */
[----:B------:R-:W-:Y:S02]  /*44b0*/  ISETP.LT.OR P0, PT, R27, 0x9, !P0 ;  /* 0x000000091b00780c */ /* 0x000fe40004701670 */
[----:B------:R-:W-:Y:S02]  /*44c0*/  F2FP.F16.E4M3.UNPACK_B R17, R17 ;  /* 0x00000011ff11723e */ /* 0x000fe400020006ff */
[----:B0-2---:R-:W-:-:S03]  /*44d0*/  PRMT R14, RZ, 0x7610, R14 ;  /* 0x00007610ff0e7816 */ /* 0x005fc6000000000e */
[----:B------:R-:W-:-:S05]  /*44e0*/  HADD2.F32 R17, -RZ, R17.H0_H0 ;  /* 0x20000011ff117230 */ /* 0x000fca0000004100 */
[----:B------:R-:W-:-:S04]  /*44f0*/  FMUL R17, R17, R12 ;  /* 0x0000000c11117220 */ /* 0x000fc80000400000 */
[----:B------:R-:W-:-:S05]  /*4500*/  FFMA R17, R18, R7, R17 ;  /* 0x0000000712117223 */ /* 0x000fca0000000011 */
[----:B------:R-:W-:-:S05]  /*4510*/  F2FP.SATFINITE.E4M3.F32.PACK_AB_MERGE_C R17, RZ, R17, RZ ;  /* 0x00000011ff11723e */ /* 0x000fca00048070ff */
[----:B------:R0:W-:Y:S01]  /*4520*/  @!P3 STG.E.U8 desc[UR16][R8.64+0x39], R17 ;  /* 0x000039110800b986 */ /* 0x0001e2000c101110 */
[----:B------:R-:W-:Y:S05]  /*4530*/  @P0 BRA `(.L_x_100) ;  /* 0x0000000000040947 */ /* 0x000fea0003800000 */
[----:B------:R2:W5:Y:S02]  /*4540*/  LDG.E.U8 R14, desc[UR16][R24.64+0x38] ;  /* 0x00003810180e7981 */ /* 0x000564000c1e1100 */
.L_x_100:
[----:B------:R-:W-:Y:S05]  /*4550*/  BSYNC B1 ;  /* 0x0000000000017941 */ /* 0x000fea0003800000 */
.L_x_99:
[----:B-----5:R-:W-:Y:S01]  /*4560*/  LOP3.LUT R14, R14, 0xff, RZ, 0xc0, !PT ;  /* 0x000000ff0e0e7812 */ /* 0x020fe200078ec0ff */
[----:B------:R-:W-:Y:S01]  /*4570*/  BSSY B1, `(.L_x_101) ;  /* 0x000000b000017945 */ /* 0x000fe20003800000 */
[----:B------:R-:W-:Y:S02]  /*4580*/  ISETP.LT.OR P1, PT, R27, 0x9, !P1 ;  /* 0x000000091b00780c */ /* 0x000fe40004f21670 */
[----:B------:R-:W-:-:S05]  /*4590*/  F2FP.F16.E4M3.UNPACK_B R14, R14 ;  /* 0x0000000eff0e723e */ /* 0x000fca00020006ff */
[----:B01-3--:R-:W-:-:S05]  /*45a0*/  HADD2.F32 R9, -RZ, R14.H0_H0 ;  /* 0x2000000eff097230 */ /* 0x00bfca0000004100 */
[----:B------:R-:W-:-:S04]  /*45b0*/  FMUL R8, R9, R12 ;  /* 0x0000000c09087220 */ /* 0x000fc80000400000 */
[----:B------:R-:W-:-:S05]  /*45c0*/  FFMA R8, R13, R7, R8 ;  /* 0x000000070d087223 */ /* 0x000fca0000000008 */
[----:B------:R-:W-:Y:S02]  /*45d0*/  F2FP.SATFINITE.E4M3.F32.PACK_AB_MERGE_C R9, RZ, R8, RZ ;  /* 0x00000008ff09723e */ /* 0x000fe400048070ff */
[----:B------:R-:W-:-:S03]  /*45e0*/  PRMT R8, RZ, 0x7610, R8 ;  /* 0x00007610ff087816 */ /* 0x000fc60000000008 */
[----:B------:R0:W-:Y:S01]  /*45f0*/  @!P0 STG.E.U8 desc[UR16][R10.64+0x38], R9 ;  /* 0x000038090a008986 */ /* 0x0001e2000c101110 */
[----:B------:R-:W-:Y:S05]  /*4600*/  @P1 BRA `(.L_x_102) ;  /* 0x0000000000041947 */ /* 0x000fea0003800000 */
[----:B------:R1:W5:Y:S02]  /*4610*/  LDG.E.U8 R8, desc[UR16][R24.64+0x39] ;  /* 0x0000391018087981 */ /* 0x000364000c1e1100 */
.L_x_102:
[----:B------:R-:W-:Y:S05]  /*4620*/  BSYNC B1 ;  /* 0x0000000000017941 */ /* 0x000fea0003800000 */
.L_x_101:
[----:B------:R-:W-:Y:S05]  /*4630*/  @P1 BRA `(.L_x_103) ;  /* 0x0000000800601947 */ /* 0x000fea0003800000 */
[----:B-----5:R-:W-:-:S04]  /*4640*/  LOP3.LUT R8, R8, 0xff, RZ, 0xc0, !PT ;  /* 0x000000ff08087812 */ /* 0x020fc800078ec0ff */
[----:B------:R-:W-:-:S05]  /*4650*/  F2FP.F16.E4M3.UNPACK_B R8, R8 ;  /* 0x00000008ff08723e */ /* 0x000fca00020006ff */
[----:B0-----:R-:W-:-:S05]  /*4660*/  HADD2.F32 R9, -RZ, R8.H0_H0 ;  /* 0x20000008ff097230 */ /* 0x001fca0000004100 */
[----:B------:R-:W-:-:S04]  /*4670*/  FMUL R9, R9, R12 ;  /* 0x0000000c09097220 */ /* 0x000fc80000400000 */
[----:B------:R-:W-:-:S05]  /*4680*/  FFMA R9, R16, R7, R9 ;  /* 0x0000000710097223 */ /* 0x000fca0000000009 */
[----:B------:R-:W-:-:S05]  /*4690*/  F2FP.SATFINITE.E4M3.F32.PACK_AB_MERGE_C R9, RZ, R9, RZ ;  /* 0x00000009ff09723e */ /* 0x000fca00048070ff */
[----:B------:R3:W-:Y:S01]  /*46a0*/  STG.E.U8 desc[UR16][R10.64+0x39], R9 ;  /* 0x000039090a007986 */ /* 0x0007e2000c101110 */
[----:B------:R-:W-:Y:S05]  /*46b0*/  BRA `(.L_x_103) ;  /* 0x0000000800407947 */ /* 0x000fea0003800000 */
.L_x_38:
[C---:B------:R-:W-:Y:S01]  /*46c0*/  ISETP.GE.AND P3, PT, R28.reuse, 0x1, PT ;  /* 0x000000011c00780c */ /* 0x040fe20003f66270 */
[-C--:B--2---:R-:W-:Y:S01]  /*46d0*/  FMUL R79, R79, R7.reuse ;  /* 0x000000074f4f7220 */ /* 0x084fe20000400000 */
[----:B------:R-:W-:Y:S01]  /*46e0*/  ISETP.GE.AND P0, PT, R28, 0x2, PT ;  /* 0x000000021c00780c */ /* 0x000fe20003f06270 */
[-C--:B------:R-:W-:Y:S01]  /*46f0*/  FMUL R80, R80, R7.reuse ;  /* 0x0000000750507220 */ /* 0x080fe20000400000 */
[----:B------:R-:W-:Y:S01]  /*4700*/  ISETP.LT.OR P1, PT, R27, 0x1, !P3 ;  /* 0x000000011b00780c */ /* 0x000fe20005f21670 */
[-C--:B------:R-:W-:Y:S01]  /*4710*/  FMUL R77, R77, R7.reuse ;  /* 0x000000074d4d7220 */ /* 0x080fe20000400000 */
[C---:B------:R-:W-:Y:S01]  /*4720*/  ISETP.LT.OR P2, PT, R27.reuse, 0x1, !P0 ;  /* 0x000000011b00780c */ /* 0x040fe20004741670 */
[-C--:B------:R-:W-:Y:S01]  /*4730*/  FMUL R78, R78, R7.reuse ;  /* 0x000000074e4e7220 */ /* 0x080fe20000400000 */
[----:B------:R-:W-:Y:S01]  /*4740*/  ISETP.LT.OR P3, PT, R27, 0x9, !P3 ;  /* 0x000000091b00780c */ /* 0x000fe20005f61670 */
[----:B------:R-:W-:Y:S01]  /*4750*/  FMUL R75, R75, R7 ;  /* 0x000000074b4b7220 */ /* 0x000fe20000400000 */
[----:B------:R-:W-:Y:S01]  /*4760*/  F2FP.SATFINITE.E4M3.F32.PACK_AB_MERGE_C R79, RZ, R79, RZ ;  /* 0x0000004fff4f723e */ /* 0x000fe200048070ff */
[-C--:B------:R-:W-:Y:S01]  /*4770*/  FMUL R76, R76, R7.reuse ;  /* 0x000000074c4c7220 */ /* 0x080fe20000400000 */
[----:B------:R-:W-:Y:S01]  /*4780*/  F2FP.SATFINITE.E4M3.F32.PACK_AB_MERGE_C R15, RZ, R80, RZ ;  /* 0x00000050ff0f723e */ /* 0x000fe200048070ff */
[----:B------:R-:W-:Y:S01]  /*4790*/  FMUL R74, R74, R7 ;  /* 0x000000074a4a7220 */ /* 0x000fe20000400000 */
[----:B------:R-:W-:Y:S01]  /*47a0*/  F2FP.SATFINITE.E4M3.F32.PACK_AB_MERGE_C R77, RZ, R77, RZ ;  /* 0x0000004dff4d723e */ /* 0x000fe200048070ff */
[-C--:B------:R-:W-:Y:S01]  /*47b0*/  FMUL R72, R72, R7.reuse ;  /* 0x0000000748487220 */ /* 0x080fe20000400000 */
[----:B------:R-:W-:Y:S01]  /*47c0*/  ISETP.LT.OR P0, PT, R27, 0x9, !P0 ;  /* 0x000000091b00780c */ /* 0x000fe20004701670 */
[----:B------:R-:W-:Y:S01]  /*47d0*/  @!P1 STG.E.U8 desc[UR16][R8.64], R79 ;  /* 0x0000004f08009986 */ /* 0x000fe2000c101110 */
[C---:B------:R-:W-:Y:S01]  /*47e0*/  ISETP.GE.AND P1, PT, R28.reuse, 0x9, PT ;  /* 0x000000091c00780c */ /* 0x040fe20003f26270 */
[----:B------:R-:W-:Y:S01]  /*47f0*/  FMUL R69, R69, R7 ;  /* 0x0000000745457220 */ /* 0x000fe20000400000 */
[----:B------:R-:W-:Y:S01]  /*4800*/  F2FP.SATFINITE.E4M3.F32.PACK_AB_MERGE_C R75, RZ, R75, RZ ;  /* 0x0000004bff4b723e */ /* 0x000fe200048070ff */
[----:B------:R0:W-:Y:S01]  /*4810*/  @!P2 STG.E.U8 desc[UR16][R8.64+0x1], R15 ;  /* 0x0000010f0800a986 */ /* 0x0001e2000c101110 */
[----:B------:R-:W-:Y:S01]  /*4820*/  ISETP.GE.AND P2, PT, R28, 0xa, PT ;  /* 0x0000000a1c00780c */ /* 0x000fe20003f46270 */
[-C--:B------:R-:W-:Y:S01]  /*4830*/  FMUL R70, R70, R7.reuse ;  /* 0x0000000746467220 */ /* 0x080fe20000400000 */
[----:B------:R-:W-:Y:S01]  /*4840*/  F2FP.SATFINITE.E4M3.F32.PACK_AB_MERGE_C R25, RZ, R76, RZ ;  /* 0x0000004cff19723e */ /* 0x000fe200048070ff */
[----:B------:R-:W-:Y:S01]  /*4850*/  @!P3 STG.E.U8 desc[UR16][R10.64], R77 ;  /* 0x0000004d0a00b986 */ /* 0x000fe2000c101110 */
[C---:B------:R-:W-:Y:S01]  /*4860*/  ISETP.LT.OR P3, PT, R27.reuse, 0x1, !P1 ;  /* 0x000000011b00780c */ /* 0x040fe20004f61670 */
[-C--:B------:R-:W-:Y:S01]  /*4870*/  FMUL R68, R68, R7.reuse ;  /* 0x0000000744447220 */ /* 0x080fe20000400000 */
[----:B------:R-:W-:Y:S01]  /*4880*/  ISETP.LT.OR P5, PT, R27, 0x1, !P2 ;  /* 0x000000011b00780c */ /* 0x000fe200057a1670 */
[-C--:B------:R-:W-:Y:S01]  /*4890*/  FMUL R67, R67, R7.reuse ;  /* 0x0000000743437220 */ /* 0x080fe20000400000 */
[----:B------:R-:W-:Y:S01]  /*48a0*/  ISETP.LT.OR P1, PT, R27, 0x9, !P1 ;  /* 0x000000091b00780c */ /* 0x000fe20004f21670 */
[-C--:B------:R-:W-:Y:S01]  /*48b0*/  FMUL R65, R65, R7.reuse ;  /* 0x0000000741417220 */ /* 0x080fe20000400000 */
[----:B------:R-:W-:Y:S01]  /*48c0*/  F2FP.SATFINITE.E4M3.F32.PACK_AB_MERGE_C R29, RZ, R74, RZ ;  /* 0x0000004aff1d723e */ /* 0x000fe200048070ff */
[-C--:B------:R-:W-:Y:S01]  /*48d0*/  FMUL R66, R66, R7.reuse ;  /* 0x0000000742427220 */ /* 0x080fe20000400000 */
[----:B0-----:R-:W-:Y:S01]  /*48e0*/  F2FP.SATFINITE.E4M3.F32.PACK_AB_MERGE_C R15, RZ, R78, RZ ;  /* 0x0000004eff0f723e */ /* 0x001fe200048070ff */
[-C--:B------:R-:W-:Y:S01]  /*48f0*/  FMUL R64, R64, R7.reuse ;  /* 0x0000000740407220 */ /* 0x080fe20000400000 */
[----:B------:R-:W-:Y:S01]  /*4900*/  ISETP.LT.OR P2, PT, R27, 0x9, !P2 ;  /* 0x000000091b00780c */ /* 0x000fe20005741670 */
[-C--:B------:R-:W-:Y:S01]  /*4910*/  FMUL R63, R63, R7.reuse ;  /* 0x000000073f3f7220 */ /* 0x080fe20000400000 */
[----:B------:R-:W-:Y:S01]  /*4920*/  F2FP.SATFINITE.E4M3.F32.PACK_AB_MERGE_C R31, RZ, R72, RZ ;  /* 0x00000048ff1f723e */ /* 0x000fe200048070ff */
[----:B------:R0:W-:Y:S01]  /*4930*/  @!P0 STG.E.U8 desc[UR16][R10.64+0x1], R15 ;  /* 0x0000010f0a008986 */ /* 0x0001e2000c101110 */
[C---:B------:R-:W-:Y:S01]  /*4940*/  ISETP.GE.AND P0, PT, R28.reuse, 0x11, PT ;  /* 0x000000111c00780c */ /* 0x040fe20003f06270 */
[----:B------:R-:W-:Y:S01]  /*4950*/  FMUL R61, R61, R7 ;  /* 0x000000073d3d7220 */ /* 0x000fe20000400000 */
[----:B------:R-:W-:Y:S01]  /*4960*/  F2FP.SATFINITE.E4M3.F32.PACK_AB_MERGE_C R69, RZ, R69, RZ ;  /* 0x00000045ff45723e */ /* 0x000fe200048070ff */
[----:B------:R-:W-:Y:S01]  /*4970*/  @!P3 STG.E.U8 desc[UR16][R8.64+0x8], R75 ;  /* 0x0000084b0800b986 */ /* 0x000fe2000c101110 */
[----:B------:R-:W-:Y:S01]  /*4980*/  ISETP.GE.AND P3, PT, R28, 0x12, PT ;  /* 0x000000121c00780c */ /* 0x000fe20003f66270 */
[----:B------:R-:W-:Y:S01]  /*4990*/  FMUL R62, R62, R7 ;  /* 0x000000073e3e7220 */ /* 0x000fe20000400000 */
[----:B------:R-:W-:Y:S01]  /*49a0*/  F2FP.SATFINITE.E4M3.F32.PACK_AB_MERGE_C R67, RZ, R67, RZ ;  /* 0x00000043ff43723e */ /* 0x000fe200048070ff */
[----:B------:R1:W-:Y:S01]  /*49b0*/  @!P5 STG.E.U8 desc[UR16][R8.64+0x9], R25 ;  /* 0x000009190800d986 */ /* 0x0003e2000c101110 */
[----:B------:R-:W-:Y:S01]  /*49c0*/  ISETP.LT.OR P5, PT, R27, 0x1, !P3 ;  /* 0x000000011b00780c */ /* 0x000fe20005fa1670 */
[-C--:B------:R-:W-:Y:S01]  /*49d0*/  FMUL R59, R59, R7.reuse ;  /* 0x000000073b3b7220 */ /* 0x080fe20000400000 */
[C---:B------:R-:W-:Y:S01]  /*49e0*/  ISETP.LT.OR P3, PT, R27.reuse, 0x9, !P3 ;  /* 0x000000091b00780c */ /* 0x040fe20005f61670 */
[----:B------:R-:W-:Y:S01]  /*49f0*/  @!P1 STG.E.U8 desc[UR16][R10.64+0x8], R29 ;  /* 0x0000081d0a009986 */ /* 0x000fe2000c101110 */
[----:B------:R-:W-:Y:S01]  /*4a00*/  ISETP.LT.OR P1, PT, R27, 0x1, !P0 ;  /* 0x000000011b00780c */ /* 0x000fe20004721670 */
[-C--:B------:R-:W-:Y:S01]  /*4a10*/  FMUL R60, R60, R7.reuse ;  /* 0x000000073c3c7220 */ /* 0x080fe20000400000 */
[----:B0-----:R-:W-:Y:S01]  /*4a20*/  F2FP.SATFINITE.E4M3.F32.PACK_AB_MERGE_C R15, RZ, R70, RZ ;  /* 0x00000046ff0f723e */ /* 0x001fe200048070ff */
[----:B------:R-:W-:Y:S01]  /*4a30*/  @!P2 STG.E.U8 desc[UR16][R10.64+0x9], R31 ;  /* 0x0000091f0a00a986 */ /* 0x000fe2000c101110 */
[----:B------:R-:W-:Y:S01]  /*4a40*/  ISETP.GE.AND P2, PT, R28, 0x19, PT ;  /* 0x000000191c00780c */ /* 0x000fe20003f46270 */
[-C--:B------:R-:W-:Y:S01]  /*4a50*/  FMUL R57, R57, R7.reuse ;  /* 0x0000000739397220 */ /* 0x080fe20000400000 */
[C---:B------:R-:W-:Y:S01]  /*4a60*/  ISETP.LT.OR P0, PT, R27.reuse, 0x9, !P0 ;  /* 0x000000091b00780c */ /* 0x040fe20004701670 */
[-C--:B------:R-:W-:Y:S01]  /*4a70*/  FMUL R58, R58, R7.reuse ;  /* 0x000000073a3a7220 */ /* 0x080fe20000400000 */
[----:B------:R-:W-:Y:S01]  /*4a80*/  ISETP.LT.OR P6, PT, R27, 0x1, !P2 ;  /* 0x000000011b00780c */ /* 0x000fe200057c1670 */
[----:B------:R0:W-:Y:S01]  /*4a90*/  @!P5 STG.E.U8 desc[UR16][R8.64+0x11], R15 ;  /* 0x0000110f0800d986 */ /* 0x0001e2000c101110 */
[----:B-1----:R-:W-:Y:S01]  /*4aa0*/  F2FP.SATFINITE.E4M3.F32.PACK_AB_MERGE_C R25, RZ, R68, RZ ;  /* 0x00000044ff19723e */ /* 0x002fe200048070ff */
[----:B------:R-:W-:Y:S01]  /*4ab0*/  FMUL R56, R56, R7 ;  /* 0x0000000738387220 */ /* 0x000fe20000400000 */
[----:B------:R-:W-:Y:S01]  /*4ac0*/  F2FP.SATFINITE.E4M3.F32.PACK_AB_MERGE_C R65, RZ, R65, RZ ;  /* 0x00000041ff41723e */ /* 0x000fe200048070ff */
[----:B------:R-:W-:Y:S01]  /*4ad0*/  @!P1 STG.E.U8 desc[UR16][R8.64+0x10], R69 ;  /* 0x0000104508009986 */ /* 0x000fe2000c101110 */
[----:B------:R-:W-:Y:S01]  /*4ae0*/  ISETP.GE.AND P1, PT, R28, 0x1a, PT ;  /* 0x0000001a1c00780c */ /* 0x000fe20003f26270 */
[-C--:B------:R-:W-:Y:S01]  /*4af0*/  FMUL R23, R23, R7.reuse ;  /* 0x0000000717177220 */ /* 0x080fe20000400000 */
[C---:B------:R-:W-:Y:S01]  /*4b00*/  ISETP.LT.OR P2, PT, R27.reuse, 0x9, !P2 ;  /* 0x000000091b00780c */ /* 0x040fe20005741670 */
[----:B------:R1:W-:Y:S01]  /*4b10*/  @!P3 STG.E.U8 desc[UR16][R10.64+0x11], R25 ;  /* 0x000011190a00b986 */ /* 0x0003e2000c101110 */
[----:B------:R-:W-:Y:S01]  /*4b20*/  ISETP.LT.OR P5, PT, R27, 0x1, !P1 ;  /* 0x000000011b00780c */ /* 0x000fe20004fa1670 */
[-C--:B------:R-:W-:Y:S01]  /*4b30*/  FMUL R21, R21, R7.reuse ;  /* 0x0000000715157220 */ /* 0x080fe20000400000 */
[----:B------:R-:W-:Y:S01]  /*4b40*/  ISETP.LT.OR P3, PT, R27, 0x9, !P1 ;  /* 0x000000091b00780c */ /* 0x000fe20004f61670 */
[----:B------:R-:W-:Y:S01]  /*4b50*/  @!P0 STG.E.U8 desc[UR16][R10.64+0x10], R67 ;  /* 0x000010430a008986 */ /* 0x000fe2000c101110 */
[----:B0-----:R-:W-:Y:S01]  /*4b60*/  F2FP.SATFINITE.E4M3.F32.PACK_AB_MERGE_C R15, RZ, R66, RZ ;  /* 0x00000042ff0f723e */ /* 0x001fe200048070ff */
[-C--:B------:R-:W-:Y:S01]  /*4b70*/  FMUL R22, R22, R7.reuse ;  /* 0x0000000716167220 */ /* 0x080fe20000400000 */
[C---:B------:R-:W-:Y:S01]  /*4b80*/  ISETP.GE.AND P0, PT, R28.reuse, 0x21, PT ;  /* 0x000000211c00780c */ /* 0x040fe20003f06270 */
[----:B------:R-:W-:Y:S01]  /*4b90*/  @!P6 STG.E.U8 desc[UR16][R8.64+0x18], R65 ;  /* 0x000018410800e986 */ /* 0x000fe2000c101110 */
[----:B------:R-:W-:Y:S01]  /*4ba0*/  ISETP.GE.AND P1, PT, R28, 0x22, PT ;  /* 0x000000221c00780c */ /* 0x000fe20003f26270 */
[-C--:B------:R-:W-:Y:S01]  /*4bb0*/  FMUL R19, R19, R7.reuse ;  /* 0x0000000713137220 */ /* 0x080fe20000400000 */
[C---:B------:R-:W-:Y:S01]  /*4bc0*/  ISETP.LT.OR P6, PT, R27.reuse, 0x1, !P0 ;  /* 0x000000011b00780c */ /* 0x040fe200047c1670 */
[-C--:B------:R-:W-:Y:S01]  /*4bd0*/  FMUL R20, R20, R7.reuse ;  /* 0x0000000714147220 */ /* 0x080fe20000400000 */
[----:B-1----:R-:W-:Y:S01]  /*4be0*/  F2FP.SATFINITE.E4M3.F32.PACK_AB_MERGE_C R25, RZ, R64, RZ ;  /* 0x00000040ff19723e */ /* 0x002fe200048070ff */
[----:B------:R0:W-:Y:S01]  /*4bf0*/  @!P5 STG.E.U8 desc[UR16][R8.64+0x19], R15 ;  /* 0x0000190f0800d986 */ /* 0x0001e2000c101110 */
[----:B------:R-:W-:Y:S01]  /*4c00*/  ISETP.LT.OR P5, PT, R27, 0x1, !P1 ;  /* 0x000000011b00780c */ /* 0x000fe20004fa1670 */
[----:B------:R-:W-:Y:S01]  /*4c10*/  FMUL R17, R17, R7 ;  /* 0x0000000711117220 */ /* 0x000fe20000400000 */
[----:B------:R-:W-:Y:S01]  /*4c20*/  F2FP.SATFINITE.E4M3.F32.PACK_AB_MERGE_C R63, RZ, R63, RZ ;  /* 0x0000003fff3f723e */ /* 0x000fe200048070ff */
[----:B------:R1:W-:Y:S01]  /*4c30*/  @!P3 STG.E.U8 desc[UR16][R10.64+0x19], R25 ;  /* 0x000019190a00b986 */ /* 0x0003e2000c101110 */
[----:B------:R-:W-:Y:S01]  /*4c40*/  F2FP.SATFINITE.E4M3.F32.PACK_AB_MERGE_C R61, RZ, R61, RZ ;  /* 0x0000003dff3d723e */ /* 0x000fe200048070ff */
[-C--:B------:R-:W-:Y:S01]  /*4c50*/  FMUL R18, R18, R7.reuse ;  /* 0x0000000712127220 */ /* 0x080fe20000400000 */
[----:B------:R-:W-:Y:S01]  /*4c60*/  F2FP.SATFINITE.E4M3.F32.PACK_AB_MERGE_C R29, RZ, R62, RZ ;  /* 0x0000003eff1d723e */ /* 0x000fe200048070ff */
[----:B------:R-:W-:Y:S01]  /*4c70*/  @!P2 STG.E.U8 desc[UR16][R10.64+0x18], R63 ;  /* 0x0000183f0a00a986 */ /* 0x000fe2000c101110 */
[----:B------:R-:W-:Y:S01]  /*4c80*/  ISETP.LT.OR P3, PT, R27, 0x9, !P1 ;  /* 0x000000091b00780c */ /* 0x000fe20004f61670 */
[-C--:B------:R-:W-:Y:S01]  /*4c90*/  FMUL R13, R13, R7.reuse ;  /* 0x000000070d0d7220 */ /* 0x080fe20000400000 */
[----:B------:R-:W-:Y:S01]  /*4ca0*/  ISETP.GE.AND P2, PT, R28, 0x29, PT ;  /* 0x000000291c00780c */ /* 0x000fe20003f46270 */
[----:B------:R-:W-:Y:S01]  /*4cb0*/  @!P6 STG.E.U8 desc[UR16][R8.64+0x20], R61 ;  /* 0x0000203d0800e986 */ /* 0x000fe2000c101110 */
[C---:B------:R-:W-:Y:S01]  /*4cc0*/  ISETP.LT.OR P0, PT, R27.reuse, 0x9, !P0 ;  /* 0x000000091b00780c */ /* 0x040fe20004701670 */
[----:B------:R-:W-:Y:S01]  /*4cd0*/  FMUL R16, R16, R7 ;  /* 0x0000000710107220 */ /* 0x000fe20000400000 */
[----:B------:R-:W-:Y:S01]  /*4ce0*/  ISETP.GE.AND P1, PT, R28, 0x2a, PT ;  /* 0x0000002a1c00780c */ /* 0x000fe20003f26270 */
[----:B------:R-:W-:Y:S01]  /*4cf0*/  @!P5 STG.E.U8 desc[UR16][R8.64+0x21], R29 ;  /* 0x0000211d0800d986 */ /* 0x000fe2000c101110 */
[----:B------:R-:W-:-:S02]  /*4d00*/  ISETP.LT.OR P6, PT, R27, 0x1, !P2 ;  /* 0x000000011b00780c */ /* 0x000fc400057c1670 */
[C---:B------:R-:W-:Y:S02]  /*4d10*/  ISETP.LT.OR P5, PT, R27.reuse, 0x1, !P1 ;  /* 0x000000011b00780c */ /* 0x040fe40004fa1670 */
[----:B------:R-:W-:Y:S02]  /*4d20*/  F2FP.SATFINITE.E4M3.F32.PACK_AB_MERGE_C R59, RZ, R59, RZ ;  /* 0x0000003bff3b723e */ /* 0x000fe400048070ff */
[----:B0-----:R-:W-:Y:S02]  /*4d30*/  F2FP.SATFINITE.E4M3.F32.PACK_AB_MERGE_C R15, RZ, R60, RZ ;  /* 0x0000003cff0f723e */ /* 0x001fe400048070ff */
[----:B------:R-:W-:Y:S01]  /*4d40*/  F2FP.SATFINITE.E4M3.F32.PACK_AB_MERGE_C R57, RZ, R57, RZ ;  /* 0x00000039ff39723e */ /* 0x000fe200048070ff */
[----:B------:R-:W-:Y:S01]  /*4d50*/  @!P0 STG.E.U8 desc[UR16][R10.64+0x20], R59 ;  /* 0x0000203b0a008986 */ /* 0x000fe2000c101110 */
[----:B-1----:R-:W-:Y:S02]  /*4d60*/  F2FP.SATFINITE.E4M3.F32.PACK_AB_MERGE_C R25, RZ, R58, RZ ;  /* 0x0000003aff19723e */ /* 0x002fe400048070ff */
[C---:B------:R-:W-:Y:S01]  /*4d70*/  ISETP.LT.OR P1, PT, R27.reuse, 0x9, !P1 ;  /* 0x000000091b00780c */ /* 0x040fe20004f21670 */
[----:B------:R0:W-:Y:S01]  /*4d80*/  @!P3 STG.E.U8 desc[UR16][R10.64+0x21], R15 ;  /* 0x0000210f0a00b986 */ /* 0x0001e2000c101110 */
[----:B------:R-:W-:-:S02]  /*4d90*/  ISETP.LT.OR P2, PT, R27, 0x9, !P2 ;  /* 0x000000091b00780c */ /* 0x000fc40005741670 */
[C---:B------:R-:W-:Y:S01]  /*4da0*/  ISETP.GE.AND P3, PT, R28.reuse, 0x31, PT ;  /* 0x000000311c00780c */ /* 0x040fe20003f66270 */
[----:B------:R-:W-:Y:S01]  /*4db0*/  @!P6 STG.E.U8 desc[UR16][R8.64+0x28], R57 ;  /* 0x000028390800e986 */ /* 0x000fe2000c101110 */
[----:B------:R-:W-:Y:S02]  /*4dc0*/  ISETP.GE.AND P0, PT, R28, 0x32, PT ;  /* 0x000000321c00780c */ /* 0x000fe40003f06270 */
[----:B------:R-:W-:Y:S01]  /*4dd0*/  F2FP.SATFINITE.E4M3.F32.PACK_AB_MERGE_C R23, RZ, R23, RZ ;  /* 0x00000017ff17723e */ /* 0x000fe200048070ff */
[----:B------:R1:W-:Y:S01]  /*4de0*/  @!P5 STG.E.U8 desc[UR16][R8.64+0x29], R25 ;  /* 0x000029190800d986 */ /* 0x0003e2000c101110 */
[C---:B------:R-:W-:Y:S02]  /*4df0*/  ISETP.LT.OR P5, PT, R27.reuse, 0x1, !P3 ;  /* 0x000000011b00780c */ /* 0x040fe40005fa1670 */
[----:B------:R-:W-:Y:S02]  /*4e00*/  ISETP.LT.OR P6, PT, R27, 0x1, !P0 ;  /* 0x000000011b00780c */ /* 0x000fe400047c1670 */
[----:B0-----:R-:W-:Y:S01]  /*4e10*/  F2FP.SATFINITE.E4M3.F32.PACK_AB_MERGE_C R15, RZ, R56, RZ ;  /* 0x00000038ff0f723e */ /* 0x001fe200048070ff */
[----:B------:R-:W-:Y:S01]  /*4e20*/  @!P2 STG.E.U8 desc[UR16][R10.64+0x28], R23 ;  /* 0x000028170a00a986 */ /* 0x000fe2000c101110 */
[----:B------:R-:W-:-:S02]  /*4e30*/  F2FP.SATFINITE.E4M3.F32.PACK_AB_MERGE_C R21, RZ, R21, RZ ;  /* 0x00000015ff15723e */ /* 0x000fc400048070ff */
[C---:B------:R-:W-:Y:S01]  /*4e40*/  ISETP.GE.AND P2, PT, R28.reuse, 0x3a, PT ;  /* 0x0000003a1c00780c */ /* 0x040fe20003f46270 */
[----:B------:R0:W-:Y:S01]  /*4e50*/  @!P1 STG.E.U8 desc[UR16][R10.64+0x29], R15 ;  /* 0x0000290f0a009986 */ /* 0x0001e2000c101110 */
[C---:B------:R-:W-:Y:S02]  /*4e60*/  ISETP.LT.OR P1, PT, R27.reuse, 0x9, !P3 ;  /* 0x000000091b00780c */ /* 0x040fe40005f21670 */
[----:B-1----:R-:W-:Y:S01]  /*4e70*/  F2FP.SATFINITE.E4M3.F32.PACK_AB_MERGE_C R25, RZ, R22, RZ ;  /* 0x00000016ff19723e */ /* 0x002fe200048070ff */
[----:B------:R1:W-:Y:S01]  /*4e80*/  @!P5 STG.E.U8 desc[UR16][R8.64+0x30], R21 ;  /* 0x000030150800d986 */ /* 0x0003e2000c101110 */
[----:B------:R-:W-:Y:S02]  /*4e90*/  ISETP.GE.AND P3, PT, R28, 0x39, PT ;  /* 0x000000391c00780c */ /* 0x000fe40003f66270 */
[C---:B------:R-:W-:Y:S01]  /*4ea0*/  ISETP.LT.OR P0, PT, R27.reuse, 0x9, !P0 ;  /* 0x000000091b00780c */ /* 0x040fe20004701670 */
[----:B------:R2:W-:Y:S01]  /*4eb0*/  @!P6 STG.E.U8 desc[UR16][R8.64+0x31], R25 ;  /* 0x000031190800e986 */ /* 0x0005e2000c101110 */
[----:B------:R-:W-:-:S02]  /*4ec0*/  ISETP.LT.OR P5, PT, R27, 0x1, !P3 ;  /* 0x000000011b00780c */ /* 0x000fc40005fa1670 */
[C---:B------:R-:W-:Y:S02]  /*4ed0*/  ISETP.LT.OR P6, PT, R27.reuse, 0x1, !P2 ;  /* 0x000000011b00780c */ /* 0x040fe400057c1670 */
[C---:B------:R-:W-:Y:S02]  /*4ee0*/  ISETP.LT.OR P3, PT, R27.reuse, 0x9, !P3 ;  /* 0x000000091b00780c */ /* 0x040fe40005f61670 */
[----:B------:R-:W-:Y:S02]  /*4ef0*/  ISETP.LT.OR P2, PT, R27, 0x9, !P2 ;  /* 0x000000091b00780c */ /* 0x000fe40005741670 */
[----:B------:R-:W-:Y:S02]  /*4f00*/  F2FP.SATFINITE.E4M3.F32.PACK_AB_MERGE_C R19, RZ, R19, RZ ;  /* 0x00000013ff13723e */ /* 0x000fe400048070ff */
[----:B0-----:R-:W-:Y:S02]  /*4f10*/  F2FP.SATFINITE.E4M3.F32.PACK_AB_MERGE_C R15, RZ, R20, RZ ;  /* 0x00000014ff0f723e */ /* 0x001fe400048070ff */
[----:B------:R-:W-:Y:S01]  /*4f20*/  F2FP.SATFINITE.E4M3.F32.PACK_AB_MERGE_C R17, RZ, R17, RZ ;  /* 0x00000011ff11723e */ /* 0x000fe200048070ff */
[----:B------:R2:W-:Y:S01]  /*4f30*/  @!P1 STG.E.U8 desc[UR16][R10.64+0x30], R19 ;  /* 0x000030130a009986 */ /* 0x0005e2000c101110 */
[----:B-1----:R-:W-:-:S02]  /*4f40*/  F2FP.SATFINITE.E4M3.F32.PACK_AB_MERGE_C R21, RZ, R18, RZ ;  /* 0x00000012ff15723e */ /* 0x002fc400048070ff */
[----:B------:R-:W-:Y:S01]  /*4f50*/  F2FP.SATFINITE.E4M3.F32.PACK_AB_MERGE_C R13, RZ, R13, RZ ;  /* 0x0000000dff0d723e */ /* 0x000fe200048070ff */
[----:B------:R2:W-:Y:S01]  /*4f60*/  @!P0 STG.E.U8 desc[UR16][R10.64+0x31], R15 ;  /* 0x0000310f0a008986 */ /* 0x0005e2000c101110 */
[----:B------:R-:W-:-:S03]  /*4f70*/  F2FP.SATFINITE.E4M3.F32.PACK_AB_MERGE_C R23, RZ, R16, RZ ;  /* 0x00000010ff17723e */ /* 0x000fc600048070ff */
[----:B------:R2:W-:Y:S04]  /*4f80*/  @!P5 STG.E.U8 desc[UR16][R8.64+0x38], R17 ;  /* 0x000038110800d986 */ /* 0x0005e8000c101110 */
[----:B------:R2:W-:Y:S04]  /*4f90*/  @!P6 STG.E.U8 desc[UR16][R8.64+0x39], R21 ;  /* 0x000039150800e986 */ /* 0x0005e8000c101110 */
[----:B------:R2:W-:Y:S04]  /*4fa0*/  @!P3 STG.E.U8 desc[UR16][R10.64+0x38], R13 ;  /* 0x0000380d0a00b986 */ /* 0x0005e8000c101110 */
[----:B------:R2:W-:Y:S02]  /*4fb0*/  @!P2 STG.E.U8 desc[UR16][R10.64+0x39], R23 ;  /* 0x000039170a00a986 */ /* 0x0005e4000c101110 */
.L_x_103:
[----:B------:R-:W-:Y:S05]  /*4fc0*/  BSYNC B0 ;  /* 0x0000000000007941 */ /* 0x000fea0003800000 */
.L_x_37:
[----:B------:R-:W-:Y:S01]  /*4fd0*/  ULDC UR6, c[0x0][0xc] ;  /* 0x0000030000067ab9 */ /* 0x000fe20000000800 */
[----:B------:R-:W-:Y:S01]  /*4fe0*/  ULDC UR7, c[0x0][0x10] ;  /* 0x0000040000077ab9 */ /* 0x000fe20000000800 */
[----:B0-23--:R-:W0:Y:S01]  /*4ff0*/  LDC R9, c[0x0][0x14] ;  /* 0x00000500ff097b82 */ /* 0x00de220000000800 */
[----:B------:R-:W-:Y:S01]  /*5000*/  UIMAD.WIDE.U32 UR6, UR6, UR7, URZ ;  /* 0x00000007060672a5 */ /* 0x000fe2000f8e003f */
[----:B-----5:R-:W-:Y:S01]  /*5010*/  PRMT R8, RZ, 0x7610, R8 ;  /* 0x00007610ff087816 */ /* 0x020fe20000000008 */
[----:B------:R-:W-:Y:S02]  /*5020*/  IMAD.MOV.U32 R15, RZ, RZ, -0x1 ;  /* 0xffffffffff0f7424 */ /* 0x000fe400078e00ff */
[----:B------:R-:W-:Y:S02]  /*5030*/  IMAD.MOV.U32 R73, RZ, RZ, -0x1 ;  /* 0xffffffffff497424 */ /* 0x000fe400078e00ff */
[----:B0-----:R-:W-:-:S04]  /*5040*/  IMAD.WIDE.U32 R4, R9, UR6, R4 ;  /* 0x0000000609047c25 */ /* 0x001fc8000f8e0004 */
[----:B------:R-:W-:Y:S01]  /*5050*/  IMAD R9, R9, UR7, RZ ;  /* 0x0000000709097c24 */ /* 0x000fe2000f8e02ff */
[----:B------:R-:W-:Y:S02]  /*5060*/  ULDC.64 UR6, c[0x0][0x650] ;  /* 0x0001940000067ab9 */ /* 0x000fe40000000a00 */
[----:B------:R-:W-:Y:S01]  /*5070*/  ISETP.GE.U32.AND P0, PT, R4, UR6, PT ;  /* 0x0000000604007c0c */ /* 0x000fe2000bf06070 */
[----:B------:R-:W-:-:S05]  /*5080*/  IMAD.IADD R5, R5, 0x1, R9 ;  /* 0x0000000105057824 */ /* 0x000fca00078e0209 */
[----:B------:R-:W-:-:S13]  /*5090*/  ISETP.GE.U32.AND.EX P0, PT, R5, UR7, PT, P0 ;  /* 0x0000000705007c0c */ /* 0x000fda000bf06100 */
[----:B------:R-:W-:Y:S05]  /*50a0*/  @P0 BRA `(.L_x_104) ;  /* 0x0000000400600947 */ /* 0x000fea0003800000 */
[----:B------:R-:W0:Y:S01]  /*50b0*/  S2R R22, SR_CTAID.X ;  /* 0x0000000000167919 */ /* 0x000e220000002500 */
[----:B------:R-:W2:Y:S01]  /*50c0*/  LDC.64 R16, c[0x0][0x628] ;  /* 0x00018a00ff107b82 */ /* 0x000ea20000000a00 */
[----:B------:R-:W-:Y:S01]  /*50d0*/  ULDC UR6, c[0x0][0x150] ;  /* 0x0000540000067ab9 */ /* 0x000fe20000000800 */
[----:B------:R-:W-:Y:S01]  /*50e0*/  IMAD.MOV.U32 R14, RZ, RZ, R4 ;  /* 0x000000ffff0e7224 */ /* 0x000fe200078e0004 */
[----:B-1--4-:R-:W1:Y:S01]  /*50f0*/  S2R R24, SR_CTAID.Y ;  /* 0x0000000000187919 */ /* 0x012e620000002600 */
[----:B------:R-:W-:-:S04]  /*5100*/  IMAD.MOV.U32 R15, RZ, RZ, R5 ;  /* 0x000000ffff0f7224 */ /* 0x000fc800078e0005 */
[----:B------:R-:W3:Y:S08]  /*5110*/  LDC R25, c[0x0][0x144] ;  /* 0x00005100ff197b82 */ /* 0x000ef00000000800 */
[----:B------:R-:W4:Y:S08]  /*5120*/  LDC R18, c[0x0][0x630] ;  /* 0x00018c00ff127b82 */ /* 0x000f300000000800 */
[----:B------:R-:W1:Y:S01]  /*5130*/  LDC.64 R20, c[0x0][0x620] ;  /* 0x00018800ff147b82 */ /* 0x000e620000000a00 */
[----:B--2---:R-:W-:-:S04]  /*5140*/  ISETP.NE.U32.AND P0, PT, R16, RZ, PT ;  /* 0x000000ff1000720c */ /* 0x004fc80003f05070 */
[----:B------:R-:W-:Y:S02]  /*5150*/  ISETP.NE.AND.EX P0, PT, R17, RZ, PT, P0 ;  /* 0x000000ff1100720c */ /* 0x000fe40003f05300 */
[----:B0-----:R-:W-:-:S05]  /*5160*/  I2FP.F32.U32 R8, R22 ;  /* 0x0000001600087245 */ /* 0x001fca0000201000 */
[----:B------:R-:W-:-:S04]  /*5170*/  FMUL R8, R8, UR6 ;  /* 0x0000000608087c20 */ /* 0x000fc80008400000 */
[----:B------:R0:W2:Y:S02]  /*5180*/  F2I.U32.TRUNC.NTZ R23, R8 ;  /* 0x0000000800177305 */ /* 0x0000a4000020f000 */
[----:B---34-:R-:W-:Y:S05]  /*5190*/  @!P0 BRA `(.L_x_105) ;  /* 0x0000000000288947 */ /* 0x018fea0003800000 */
[----:B------:R-:W3:Y:S02]  /*51a0*/  LDC R9, c[0x0][0x634] ;  /* 0x00018d00ff097b82 */ /* 0x000ee40000000800 */
[----:B---3--:R-:W-:-:S05]  /*51b0*/  IADD3 R13, P0, R4, R9, RZ ;  /* 0x00000009040d7210 */ /* 0x008fca0007f1e0ff */
[----:B------:R-:W-:-:S04]  /*51c0*/  IMAD.X R19, RZ, RZ, R5, P0 ;  /* 0x000000ffff137224 */ /* 0x000fc800000e0605 */
[----:B0-----:R-:W-:-:S04]  /*51d0*/  IMAD.WIDE.U32 R8, R19, R16, RZ ;  /* 0x0000001013087225 */ /* 0x001fc800078e00ff */
[----:B------:R-:W-:-:S04]  /*51e0*/  IMAD.WIDE.U32 R10, P0, R13, R17, R8 ;  /* 0x000000110d0a7225 */ /* 0x000fc80007800008 */
[----:B------:R-:W-:-:S04]  /*51f0*/  IMAD.WIDE.U32 R8, R13, R16, RZ ;  /* 0x000000100d087225 */ /* 0x000fc800078e00ff */
[----:B------:R-:W-:Y:S01]  /*5200*/  IMAD.X R15, RZ, RZ, RZ, P0 ;  /* 0x000000ffff0f7224 */ /* 0x000fe200000e06ff */
[----:B------:R-:W-:Y:S01]  /*5210*/  IADD3 RZ, P0, R9, R10, RZ ;  /* 0x0000000a09ff7210 */ /* 0x000fe20007f1e0ff */
[----:B------:R-:W-:-:S04]  /*5220*/  IMAD.MOV.U32 R14, RZ, RZ, R11 ;  /* 0x000000ffff0e7224 */ /* 0x000fc800078e000b */
[----:B------:R-:W-:-:S08]  /*5230*/  IMAD.WIDE.U32.X R14, R19, R17, R14, P0 ;  /* 0x00000011130e7225 */ /* 0x000fd000000e040e */
.L_x_105:
[----:B------:R-:W3:Y:S01]  /*5240*/  LDC.64 R30, c[0x0][0x640] ;  /* 0x00019000ff1e7b82 */ /* 0x000ee20000000a00 */
[-C--:B------:R-:W-:Y:S01]  /*5250*/  SHF.R.U64 R73, R14, R18.reuse, R15 ;  /* 0x000000120e497219 */ /* 0x080fe2000000120f */
[----:B--2---:R-:W-:Y:S01]  /*5260*/  IMAD.MOV R23, RZ, RZ, -R23 ;  /* 0x000000ffff177224 */ /* 0x004fe200078e0a17 */
[----:B0-----:R-:W-:Y:S01]  /*5270*/  SHF.R.U32.HI R8, RZ, R18, R15 ;  /* 0x00000012ff087219 */ /* 0x001fe2000001160f */
[----:B------:R-:W-:Y:S01]  /*5280*/  ULDC UR6, c[0x0][0x154] ;  /* 0x0000550000067ab9 */ /* 0x000fe20000000800 */
[----:B------:R-:W-:Y:S01]  /*5290*/  IADD3 R11, P0, RZ, -R73, RZ ;  /* 0x80000049ff0b7210 */ /* 0x000fe20007f1e0ff */
[----:B------:R-:W-:Y:S02]  /*52a0*/  IMAD R23, R25, R23, R22 ;  /* 0x0000001719177224 */ /* 0x000fe400078e0216 */
[----:B------:R-:W0:Y:S01]  /*52b0*/  LDC R14, c[0x0][0x618] ;  /* 0x00018600ff0e7b82 */ /* 0x000e220000000800 */
[----:B------:R-:W-:Y:S02]  /*52c0*/  IMAD.MOV.U32 R13, RZ, RZ, 0x1 ;  /* 0x00000001ff0d7424 */ /* 0x000fe400078e00ff */
[----:B------:R-:W-:-:S04]  /*52d0*/  IMAD.X R9, RZ, RZ, ~R8, P0 ;  /* 0x000000ffff097224 */ /* 0x000fc800000e0e08 */
[-C--:B-1----:R-:W-:Y:S01]  /*52e0*/  IMAD R10, R9, R20.reuse, RZ ;  /* 0x00000014090a7224 */ /* 0x082fe200078e02ff */
[----:B------:R-:W1:Y:S01]  /*52f0*/  LDC R26, c[0x0][0x608] ;  /* 0x00018200ff1a7b82 */ /* 0x000e620000000800 */
[----:B------:R-:W-:-:S04]  /*5300*/  IMAD.WIDE.U32 R8, R11, R20, R4 ;  /* 0x000000140b087225 */ /* 0x000fc800078e0004 */
[----:B------:R-:W-:Y:S01]  /*5310*/  IMAD R11, R11, R21, R10 ;  /* 0x000000150b0b7224 */ /* 0x000fe200078e020a */
[----:B------:R-:W-:Y:S02]  /*5320*/  I2FP.F32.U32 R10, R24 ;  /* 0x00000018000a7245 */ /* 0x000fe40000201000 */
[----:B------:R-:W2:Y:S01]  /*5330*/  LDC R28, c[0x0][0x658] ;  /* 0x00019600ff1c7b82 */ /* 0x000ea20000000800 */
[----:B------:R-:W-:Y:S01]  /*5340*/  IMAD.IADD R9, R9, 0x1, R11 ;  /* 0x0000000109097824 */ /* 0x000fe200078e020b */
[----:B---3--:R-:W-:Y:S01]  /*5350*/  ISETP.NE.U32.AND P0, PT, R30, RZ, PT ;  /* 0x000000ff1e00720c */ /* 0x008fe20003f05070 */
[----:B------:R-:W-:Y:S01]  /*5360*/  FMUL R10, R10, UR6 ;  /* 0x000000060a0a7c20 */ /* 0x000fe20008400000 */
[----:B------:R-:W-:Y:S02]  /*5370*/  IMAD.MOV.U32 R11, RZ, RZ, -0x1 ;  /* 0xffffffffff0b7424 */ /* 0x000fe400078e00ff */
[----:B------:R-:W-:Y:S01]  /*5380*/  ISETP.NE.AND.EX P0, PT, R31, RZ, PT, P0 ;  /* 0x000000ff1f00720c */ /* 0x000fe20003f05300 */
[----:B------:R3:W4:Y:S01]  /*5390*/  F2I.U32.TRUNC.NTZ R19, R10 ;  /* 0x0000000a00137305 */ /* 0x000722000020f000 */
[----:B------:R-:W3:Y:S01]  /*53a0*/  LDC R21, c[0x0][0x148] ;  /* 0x00005200ff157b82 */ /* 0x000ee20000000800 */
[----:B0-----:R-:W-:-:S02]  /*53b0*/  SHF.R.U64 R18, R8, R14, R9 ;  /* 0x0000000e08127219 */ /* 0x001fc40000001209 */
[----:B------:R-:W-:-:S05]  /*53c0*/  SHF.R.U32.HI R9, RZ, R14, R9 ;  /* 0x0000000eff097219 */ /* 0x000fca0000011609 */
[----:B------:R-:W0:Y:S01]  /*53d0*/  LDC R22, c[0x0][0x600] ;  /* 0x00018000ff167b82 */ /* 0x000e220000000800 */
[-CC-:B-1----:R-:W-:Y:S02]  /*53e0*/  SHF.R.U64 R16, R18, R26.reuse, R9.reuse ;  /* 0x0000001a12107219 */ /* 0x182fe40000001209 */
[----:B------:R-:W-:-:S05]  /*53f0*/  SHF.R.U32.HI R9, RZ, R26, R9 ;  /* 0x0000001aff097219 */ /* 0x000fca0000011609 */
[----:B------:R-:W1:Y:S01]  /*5400*/  LDC R27, c[0x0][0x648] ;  /* 0x00019200ff1b7b82 */ /* 0x000e620000000800 */
[-CC-:B--2---:R-:W-:Y:S02]  /*5410*/  SHF.R.U64 R20, R16, R28.reuse, R9.reuse ;  /* 0x0000001c10147219 */ /* 0x184fe40000001209 */
[-C--:B------:R-:W-:Y:S02]  /*5420*/  SHF.L.U32 R11, R11, R28.reuse, RZ ;  /* 0x0000001c0b0b7219 */ /* 0x080fe400000006ff */
[-C--:B------:R-:W-:Y:S01]  /*5430*/  SHF.R.U32.HI R9, RZ, R28.reuse, R9 ;  /* 0x0000001cff097219 */ /* 0x080fe20000011609 */
[----:B------:R-:W-:Y:S01]  /*5440*/  IMAD.MOV.U32 R8, RZ, RZ, R20 ;  /* 0x000000ffff087224 */ /* 0x000fe200078e0014 */
[----:B------:R-:W-:Y:S01]  /*5450*/  SHF.L.U32 R26, R13, R28, RZ ;  /* 0x0000001c0d1a7219 */ /* 0x000fe200000006ff */
[----:B------:R-:W2:Y:S01]  /*5460*/  LDC R29, c[0x0][0x638] ;  /* 0x00018e00ff1d7b82 */ /* 0x000ea20000000800 */
[----:B------:R-:W-:-:S07]  /*5470*/  LOP3.LUT R25, RZ, R11, RZ, 0x33, !PT ;  /* 0x0000000bff197212 */ /* 0x000fce00078e33ff */
[----:B------:R-:W0:Y:S01]  /*5480*/  LDC R32, c[0x0][0x610] ;  /* 0x00018400ff207b82 */ /* 0x000e220000000800 */
[----:B----4-:R-:W-:Y:S05]  /*5490*/  @!P0 BRA `(.L_x_106) ;  /* 0x0000000000288947 */ /* 0x010fea0003800000 */
[----:B------:R-:W4:Y:S02]  /*54a0*/  LDC R13, c[0x0][0x64c] ;  /* 0x00019300ff0d7b82 */ /* 0x000f240000000800 */
[----:B----4-:R-:W-:-:S05]  /*54b0*/  IADD3 R13, P0, R20, R13, RZ ;  /* 0x0000000d140d7210 */ /* 0x010fca0007f1e0ff */
[----:B------:R-:W-:-:S04]  /*54c0*/  IMAD.X R17, RZ, RZ, R9, P0 ;  /* 0x000000ffff117224 */ /* 0x000fc800000e0609 */
[----:B------:R-:W-:-:S04]  /*54d0*/  IMAD.WIDE.U32 R8, R17, R30, RZ ;  /* 0x0000001e11087225 */ /* 0x000fc800078e00ff */
[----:B---3--:R-:W-:-:S04]  /*54e0*/  IMAD.WIDE.U32 R10, P0, R13, R31, R8 ;  /* 0x0000001f0d0a7225 */ /* 0x008fc80007800008 */
[----:B------:R-:W-:-:S04]  /*54f0*/  IMAD.WIDE.U32 R8, R13, R30, RZ ;  /* 0x0000001e0d087225 */ /* 0x000fc800078e00ff */
[----:B------:R-:W-:Y:S01]  /*5500*/  IMAD.X R15, RZ, RZ, RZ, P0 ;  /* 0x000000ffff0f7224 */ /* 0x000fe200000e06ff */
[----:B------:R-:W-:Y:S01]  /*5510*/  IADD3 RZ, P0, R9, R10, RZ ;  /* 0x0000000a09ff7210 */ /* 0x000fe20007f1e0ff */
[----:B------:R-:W-:-:S04]  /*5520*/  IMAD.MOV.U32 R14, RZ, RZ, R11 ;  /* 0x000000ffff0e7224 */ /* 0x000fc800078e000b */
[----:B------:R-:W-:-:S08]  /*5530*/  IMAD.WIDE.U32.X R8, R17, R31, R14, P0 ;  /* 0x0000001f11087225 */ /* 0x000fd000000e040e */
.L_x_106:
[----:B-1----:R-:W-:Y:S01]  /*5540*/  SHF.R.U64 R8, R8, R27, R9 ;  /* 0x0000001b08087219 */ /* 0x002fe20000001209 */
[----:B0-----:R-:W-:Y:S01]  /*5550*/  VIADD R13, R22, 0xffffffff ;  /* 0xffffffff160d7836 */ /* 0x001fe20000000000 */
[----:B------:R-:W-:Y:S01]  /*5560*/  LOP3.LUT R11, R16, R25, RZ, 0xc0, !PT ;  /* 0x00000019100b7212 */ /* 0x000fe200078ec0ff */
[----:B------:R-:W-:Y:S02]  /*5570*/  IMAD.MOV R19, RZ, RZ, -R19 ;  /* 0x000000ffff137224 */ /* 0x000fe400078e0a13 */
[----:B------:R-:W-:Y:S02]  /*5580*/  IMAD.MOV R9, RZ, RZ, -R8 ;  /* 0x000000ffff097224 */ /* 0x000fe400078e0a08 */
[----:B------:R-:W-:Y:S01]  /*5590*/  IMAD R26, R26, R8, R11 ;  /* 0x000000081a1a7224 */ /* 0x000fe200078e020b */
[----:B------:R-:W-:Y:S01]  /*55a0*/  LOP3.LUT R11, R18, R13, RZ, 0xc0, !PT ;  /* 0x0000000d120b7212 */ /* 0x000fe200078ec0ff */
[----:B---3--:R-:W-:Y:S02]  /*55b0*/  @P4 IMAD R23, R21, R19, R24 ;  /* 0x0000001315174224 */ /* 0x008fe400078e0218 */
[----:B--2---:R-:W-:-:S02]  /*55c0*/  IMAD R8, R9, R29, R20 ;  /* 0x0000001d09087224 */ /* 0x004fc400078e0214 */
[----:B------:R-:W-:Y:S02]  /*55d0*/  IMAD R26, R26, R32, R23 ;  /* 0x000000201a1a7224 */ /* 0x000fe400078e0217 */
[----:B------:R-:W-:Y:S02]  /*55e0*/  IMAD R9, R8, R22, R11 ;  /* 0x0000001608097224 */ /* 0x000fe400078e020b */
[----:B------:R-:W-:-:S03]  /*55f0*/  IMAD.MOV.U32 R10, RZ, RZ, 0x1 ;  /* 0x00000001ff0a7424 */ /* 0x000fc600078e00ff */
[----:B------:R-:W-:Y:S02]  /*5600*/  SEL R15, R9, R26, !P4 ;  /* 0x0000001a090f7207 */ /* 0x000fe40006000000 */
[----:B------:R-:W-:Y:S02]  /*5610*/  PRMT R8, R10, 0x7610, R8 ;  /* 0x000076100a087816 */ /* 0x000fe40000000008 */
[----:B------:R-:W-:-:S07]  /*5620*/  SEL R26, R26, R9, !P4 ;  /* 0x000000091a1a7207 */ /* 0x000fce0006000000 */
.L_x_104:
[----:B------:R-:W-:Y:S01]  /*5630*/  LOP3.LUT P0, RZ, R8, 0xff, RZ, 0xc0, !PT ;  /* 0x000000ff08ff7812 */ /* 0x000fe2000780c0ff */
[----:B------:R-:W-:-:S12]  /*5640*/  IMAD.MOV.U32 R71, RZ, RZ, R26 ;  /* 0x000000ffff477224 */ /* 0x000fd800078e001a */
[----:B------:R-:W-:Y:S05]  /*5650*/  @P0 BRA `(.L_x_107) ;  /* 0xffffffb800d00947 */ /* 0x000fea000383ffff */
[----:B------:R-:W-:Y:S05]  /*5660*/  EXIT ;  /* 0x000000000000794d */ /* 0x000fea0003800000 */
.L_x_7:
[----:B0-----:R-:W-:Y:S01]  /*5670*/  ULDC.64 UR4, c[0x0][0x650] ;  /* 0x0001940000047ab9 */ /* 0x001fe20000000a00 */
        /* <DEDUP_REMOVED lines=25> */
.L_x_109:
[----:B------:R-:W0:Y:S01]  /*5810*/  LDC.64 R28, c[0x0][0x640] ;  /* 0x00019000ff1c7b82 */ /* 0x000e220000000a00 */
[-CC-:B------:R-:W-:Y:S01]  /*5820*/  SHF.R.U64 R21, R16, R6.reuse, R17.reuse ;  /* 0x0000000610157219 */ /* 0x180fe20000001211 */
[----:B------:R-:W-:Y:S01]  /*5830*/  IMAD.MOV.U32 R31, RZ, RZ, 0x1 ;  /* 0x00000001ff1f7424 */ /* 0x000fe200078e00ff */
[----:B------:R-:W-:Y:S02]  /*5840*/  SHF.R.U32.HI R3, RZ, R6, R17 ;  /* 0x00000006ff037219 */ /* 0x000fe40000011611 */
[----:B------:R-:W-:-:S03]  /*5850*/  IADD3 R15, P0, RZ, -R21, RZ ;  /* 0x80000015ff0f7210 */ /* 0x000fc60007f1e0ff */
[----:B------:R-:W1:Y:S02]  /*5860*/  LDC R14, c[0x0][0x618] ;  /* 0x00018600ff0e7b82 */ /* 0x000e640000000800 */
[----:B------:R-:W-:Y:S02]  /*5870*/  IMAD.X R3, RZ, RZ, ~R3, P0 ;  /* 0x000000ffff037224 */ /* 0x000fe400000e0e03 */
[----:B------:R-:W-:-:S04]  /*5880*/  IMAD.WIDE.U32 R12, R15, R22, R4 ;  /* 0x000000160f0c7225 */ /* 0x000fc800078e0004 */
[----:B------:R-:W2:Y:S01]  /*5890*/  LDC R16, c[0x0][0x608] ;  /* 0x00018200ff107b82 */ /* 0x000ea20000000800 */
[----:B------:R-:W-:-:S04]  /*58a0*/  IMAD R6, R3, R22, RZ ;  /* 0x0000001603067224 */ /* 0x000fc800078e02ff */
[----:B------:R-:W-:-:S03]  /*58b0*/  IMAD R3, R15, R23, R6 ;  /* 0x000000170f037224 */ /* 0x000fc600078e0206 */
[----:B------:R-:W3:Y:S01]  /*58c0*/  LDC R26, c[0x0][0x658] ;  /* 0x00019600ff1a7b82 */ /* 0x000ee20000000800 */
[----:B------:R-:W-:Y:S01]  /*58d0*/  IMAD.IADD R3, R13, 0x1, R3 ;  /* 0x000000010d037824 */ /* 0x000fe200078e0203 */
[----:B0-----:R-:W-:Y:S01]  /*58e0*/  ISETP.NE.U32.AND P0, PT, R28, RZ, PT ;  /* 0x000000ff1c00720c */ /* 0x001fe20003f05070 */
[----:B------:R-:W-:-:S03]  /*58f0*/  IMAD.MOV.U32 R13, RZ, RZ, -0x1 ;  /* 0xffffffffff0d7424 */ /* 0x000fc600078e00ff */
        /* <DEDUP_REMOVED lines=25> */
.L_x_110:
[----:B-1----:R-:W-:Y:S01]  /*5a90*/  SHF.R.U64 R6, R12, R25, R13 ;  /* 0x000000190c067219 */ /* 0x002fe2000000120d */
[----:B0-----:R-:W-:Y:S01]  /*5aa0*/  VIADD R13, R24, 0xffffffff ;  /* 0xffffffff180d7836 */ /* 0x001fe20000000000 */
[----:B------:R-:W-:Y:S01]  /*5ab0*/  SHF.L.U32 R9, R31, R26, RZ ;  /* 0x0000001a1f097219 */ /* 0x000fe200000006ff */
[----:B------:R-:W-:Y:S01]  /*5ac0*/  @P4 IMAD R10, R11, R20, R8 ;  /* 0x000000140b0a4224 */ /* 0x000fe200078e0208 */
[----:B------:R-:W-:Y:S01]  /*5ad0*/  LOP3.LUT R3, R22, R33, RZ, 0xc0, !PT ;  /* 0x0000002116037212 */ /* 0x000fe200078ec0ff */
[----:B------:R-:W-:Y:S01]  /*5ae0*/  IMAD.MOV R12, RZ, RZ, -R6 ;  /* 0x000000ffff0c7224 */ /* 0x000fe200078e0a06 */
[----:B------:R-:W-:Y:S01]  /*5af0*/  LOP3.LUT R18, R18, R13, RZ, 0xc0, !PT ;  /* 0x0000000d12127212 */ /* 0x000fe200078ec0ff */
[----:B------:R-:W-:Y:S02]  /*5b00*/  IMAD.MOV.U32 R16, RZ, RZ, R21 ;  /* 0x000000ffff107224 */ /* 0x000fe400078e0015 */
[----:B------:R-:W-:Y:S02]  /*5b10*/  IMAD R9, R9, R6, R3 ;  /* 0x0000000609097224 */ /* 0x000fe400078e0203 */
[----:B--2---:R-:W-:-:S02]  /*5b20*/  IMAD R3, R12, R27, R23 ;  /* 0x0000001b0c037224 */ /* 0x004fc400078e0217 */
[----:B---3--:R-:W-:Y:S02]  /*5b30*/  IMAD R10, R9, R30, R10 ;  /* 0x0000001e090a7224 */ /* 0x008fe400078e020a */
[----:B------:R-:W-:Y:S02]  /*5b40*/  IMAD.MOV.U32 R6, RZ, RZ, 0x1 ;  /* 0x00000001ff067424 */ /* 0x000fe400078e00ff */
[----:B------:R-:W-:-:S03]  /*5b50*/  IMAD R9, R3, R24, R18 ;  /* 0x0000001803097224 */ /* 0x000fc600078e0212 */
[----:B------:R-:W-:Y:S02]  /*5b60*/  PRMT R3, R6, 0x7610, R3 ;  /* 0x0000761006037816 */ /* 0x000fe40000000003 */
[----:B------:R-:W-:Y:S02]  /*5b70*/  SEL R6, R9, R10, !P4 ;  /* 0x0000000a09067207 */ /* 0x000fe40006000000 */
[----:B------:R-:W-:-:S07]  /*5b80*/  SEL R18, R10, R9, !P4 ;  /* 0x000000090a127207 */ /* 0x000fce0006000000 */
.L_x_108:
[----:B------:R-:W-:-:S08]  /*5b90*/  NOP ;  /* 0x0000000000007918 */ /* 0x000fd00000000000 */
[----:B------:R-:W0:-:S00]  /*5ba0*/  USETMAXREG.DEALLOC.CTAPOOL 0x28 ;  /* 0x00000028000079c8 */ /* 0x000e0000080e0500 */
[----:B0-----:R-:W-:-:S13]  /*5bb0*/  ISETP.NE.AND P0, PT, R7, RZ, PT ;  /* 0x000000ff0700720c */ /* 0x001fda0003f05270 */
[----:B------:R-:W-:Y:S05]  /*5bc0*/  @P0 EXIT ;  /* 0x000000000000094d */ /* 0x000fea0003800000 */
[----:B------:R-:W-:Y:S01]  /*5bd0*/  LOP3.LUT P0, RZ, R3, 0xff, RZ, 0xc0, !PT ;  /* 0x000000ff03ff7812 */ /* 0x000fe2000780c0ff */
[----:B------:R-:W-:Y:S02]  /*5be0*/  IMAD.MOV.U32 R3, RZ, RZ, 0x1 ;  /* 0x00000001ff037424 */ /* 0x000fe400078e00ff */
[----:B------:R-:W-:-:S10]  /*5bf0*/  IMAD.MOV.U32 R17, RZ, RZ, RZ ;  /* 0x000000ffff117224 */ /* 0x000fd400078e00ff */
[----:B------:R-:W-:Y:S05]  /*5c00*/  @!P0 BRA `(.L_x_111) ;  /* 0x0000000c003c8947 */ /* 0x000fea0003800000 */
[----:B------:R-:W0:Y:S01]  /*5c10*/  LDC R3, c[0x0][0x28c] ;  /* 0x0000a300ff037b82 */ /* 0x000e220000000800 */
[----:B------:R-:W1:Y:S01]  /*5c20*/  S2R R12, SR_CgaCtaId ;  /* 0x00000000000c7919 */ /* 0x000e620000008800 */
[----:B------:R-:W-:Y:S01]  /*5c30*/  ULDC UR5, c[0x0][0x658] ;  /* 0x0001960000057ab9 */ /* 0x000fe20000000800 */
[----:B------:R-:W-:Y:S01]  /*5c40*/  UMOV UR7, 0xffffffff ;  /* 0xffffffff00077882 */ /* 0x000fe20000000000 */
[----:B------:R-:W-:Y:S01]  /*5c50*/  ULDC UR6, c[0x0][0xc] ;  /* 0x0000030000067ab9 */ /* 0x000fe20000000800 */
[----:B------:R-:W-:Y:S01]  /*5c60*/  USHF.L.U32 UR8, UR7, UR5, URZ ;  /* 0x0000000507087299 */ /* 0x000fe2000800063f */
[----:B------:R-:W-:Y:S01]  /*5c70*/  BSSY B0, `(.L_x_111) ;  /* 0x00000c8000007945 */ /* 0x000fe20003800000 */
[----:B------:R-:W-:Y:S01]  /*5c80*/  UMOV UR9, 0x1 ;  /* 0x0000000100097882 */ /* 0x000fe20000000000 */
[----:B------:R-:W-:Y:S01]  /*5c90*/  ULDC UR7, c[0x0][0x10] ;  /* 0x0000040000077ab9 */ /* 0x000fe20000000800 */
[----:B------:R-:W-:Y:S01]  /*5ca0*/  USHF.L.U32 UR18, UR9, UR5, URZ ;  /* 0x0000000509127299 */ /* 0x000fe2000800063f */
[----:B------:R-:W-:Y:S01]  /*5cb0*/  IMAD.MOV.U32 R14, RZ, RZ, 0x1 ;  /* 0x00000001ff0e7424 */ /* 0x000fe200078e00ff */
[----:B------:R-:W-:Y:S01]  /*5cc0*/  UIMAD.WIDE.U32 UR6, UR6, UR7, URZ ;  /* 0x00000007060672a5 */ /* 0x000fe2000f8e003f */
[----:B------:R-:W-:Y:S01]  /*5cd0*/  LOP3.LUT R15, R2, 0x2, RZ, 0xfc, !PT ;  /* 0x00000002020f7812 */ /* 0x000fe200078efcff */
[----:B------:R-:W-:Y:S01]  /*5ce0*/  ULDC UR5, c[0x0][0x14] ;  /* 0x0000050000057ab9 */ /* 0x000fe20000000800 */
[----:B------:R-:W-:Y:S01]  /*5cf0*/  IMAD.MOV.U32 R17, RZ, RZ, RZ ;  /* 0x000000ffff117224 */ /* 0x000fe200078e00ff */
[----:B------:R-:W-:-:S02]  /*5d00*/  UIMAD.WIDE.U32 UR20, UR6, UR5, URZ ;  /* 0x00000005061472a5 */ /* 0x000fc4000f8e003f */
[----:B------:R-:W-:Y:S01]  /*5d10*/  UIMAD UR13, UR7, UR5, URZ ;  /* 0x00000005070d72a4 */ /* 0x000fe2000f8e023f */
[----:B------:R-:W-:Y:S01]  /*5d20*/  ULDC UR4, c[0x0][0x600] ;  /* 0x0001800000047ab9 */ /* 0x000fe20000000800 */
[----:B------:R-:W-:Y:S02]  /*5d30*/  ULOP3.LUT UR17, URZ, UR8, URZ, 0x33, !UPT ;  /* 0x000000083f117292 */ /* 0x000fe4000f8e333f */
[----:B------:R-:W-:Y:S01]  /*5d40*/  UIADD3 UR4, UR4, -0x1, URZ ;  /* 0xffffffff04047890 */ /* 0x000fe2000fffe03f */
[----:B0-----:R-:W-:Y:S01]  /*5d50*/  VIADD R3, R3, 0x7f ;  /* 0x0000007f03037836 */ /* 0x001fe20000000000 */
[----:B------:R-:W-:Y:S01]  /*5d60*/  UIADD3 UR13, UR21, UR13, URZ ;  /* 0x0000000d150d7290 */ /* 0x000fe2000fffe03f */
[----:B------:R-:W-:-:S03]  /*5d70*/  ULDC.64 UR22, c[0x0][0x198] ;  /* 0x0000660000167ab9 */ /* 0x000fc60000000a00 */
[----:B------:R-:W-:-:S04]  /*5d80*/  SHF.R.S32.HI R8, RZ, 0x1f, R3 ;  /* 0x0000001fff087819 */ /* 0x000fc80000011403 */
[----:B------:R-:W-:Y:S01]  /*5d90*/  LEA.HI R8, R8, R3, RZ, 0x7 ;  /* 0x0000000308087211 */ /* 0x000fe200078f38ff */
[C---:B-1----:R-:W-:Y:S02]  /*5da0*/  IMAD.SHL.U32 R11, R12.reuse, 0x20, RZ ;  /* 0x000000200c0b7824 */ /* 0x042fe400078e00ff */
[----:B------:R-:W-:Y:S01]  /*5db0*/  IMAD.SHL.U32 R12, R12, 0x1000, RZ ;  /* 0x000010000c0c7824 */ /* 0x000fe200078e00ff */
[----:B------:R-:W-:Y:S01]  /*5dc0*/  SHF.R.S32.HI R10, RZ, 0x7, R8 ;  /* 0x00000007ff0a7819 */ /* 0x000fe20000011408 */
[----:B------:R-:W-:Y:S01]  /*5dd0*/  IMAD.MOV.U32 R3, RZ, RZ, 0x1 ;  /* 0x00000001ff037424 */ /* 0x000fe200078e00ff */
[----:B------:R-:W-:Y:S02]  /*5de0*/  LOP3.LUT R11, R11, 0x20, RZ, 0xc0, !PT ;  /* 0x000000200b0b7812 */ /* 0x000fe400078ec0ff */
[----:B------:R-:W-:Y:S01]  /*5df0*/  LOP3.LUT R12, R12, 0x1000, RZ, 0xc0, !PT ;  /* 0x000010000c0c7812 */ /* 0x000fe200078ec0ff */
[----:B------:R-:W-:-:S07]  /*5e00*/  VIADD R13, R10, 0x1 ;  /* 0x000000010a0d7836 */ /* 0x000fce0000000000 */
.L_x_122:
[----:B------:R-:W-:-:S03]  /*5e10*/  UMOV UR5, 0xffffffff ;  /* 0xffffffff00057882 */ /* 0x000fc60000000000 */
[----:B------:R-:W-:Y:S05]  /*5e20*/  BRA.DIV UR5, `(.L_x_112) ;  /* 0x0000000e05807947 */ /* 0x000fea000b800000 */
[----:B------:R-:W-:-:S13]  /*5e30*/  ELECT P0, URZ, PT ;  /* 0x00000000003f782f */ /* 0x000fda0003800000 */
.L_x_132:
[----:B------:R-:W0:Y:S01]  /*5e40*/  LDC R7, c[0x0][0x28c] ;  /* 0x0000a300ff077b82 */ /* 0x000e220000000800 */
[----:B------:R-:W-:Y:S01]  /*5e50*/  BSSY B1, `(.L_x_113) ;  /* 0x0000038000017945 */ /* 0x000fe20003800000 */
[----:B0-----:R-:W-:-:S13]  /*5e60*/  ISETP.LT.OR P0, PT, R7, 0x1, !P0 ;  /* 0x000000010700780c */ /* 0x001fda0004701670 */
[----:B------:R-:W-:Y:S05]  /*5e70*/  @P0 BRA `(.L_x_114) ;  /* 0x0000000000d40947 */ /* 0x000fea0003800000 */
[----:B------:R-:W-:Y:S02]  /*5e80*/  IMAD R19, R6, 0x40, R11 ;  /* 0x0000004006137824 */ /* 0x000fe400078e020b */
[----:B------:R-:W-:Y:S02]  /*5e90*/  IMAD.SHL.U32 R20, R18, 0x80, RZ ;  /* 0x0000008012147824 */ /* 0x000fe400078e00ff */
[----:B------:R-:W-:Y:S02]  /*5ea0*/  IMAD.MOV.U32 R23, RZ, RZ, RZ ;  /* 0x000000ffff177224 */ /* 0x000fe400078e00ff */
[----:B------:R-:W-:Y:S02]  /*5eb0*/  IMAD.MOV.U32 R6, RZ, RZ, R13 ;  /* 0x000000ffff067224 */ /* 0x000fe400078e000d */
[----:B------:R-:W-:Y:S02]  /*5ec0*/  IMAD.MOV.U32 R7, RZ, RZ, R3 ;  /* 0x000000ffff077224 */ /* 0x000fe400078e0003 */
[----:B------:R-:W-:-:S07]  /*5ed0*/  IMAD.MOV.U32 R9, RZ, RZ, R17 ;  /* 0x000000ffff097224 */ /* 0x000fce00078e0011 */
.L_x_117:
[----:B------:R-:W0:Y:S01]  /*5ee0*/  S2R R21, SR_CgaCtaId ;  /* 0x0000000000157919 */ /* 0x000e220000008800 */
[----:B------:R-:W-:Y:S02]  /*5ef0*/  MOV R8, 0x400 ;  /* 0x0000040000087802 */ /* 0x000fe40000000f00 */
[----:B------:R-:W-:-:S13]  /*5f00*/  LOP3.LUT P1, RZ, R0, 0x7f, RZ, 0xc0, !PT ;  /* 0x0000007f00ff7812 */ /* 0x000fda000782c0ff */
[----:B------:R-:W1:Y:S01]  /*5f10*/  @!P1 LDC R18, c[0x0][0x500] ;  /* 0x00014000ff129b82 */ /* 0x000e620000000800 */
[----:B0-----:R-:W-:Y:S02]  /*5f20*/  LEA R22, R21, R8, 0x18 ;  /* 0x0000000815167211 */ /* 0x001fe400078ec0ff */
[----:B------:R-:W-:-:S03]  /*5f30*/  SHF.L.U32 R8, R7, 0x1f, RZ ;  /* 0x0000001f07087819 */ /* 0x000fc600000006ff */
[----:B------:R-:W-:-:S04]  /*5f40*/  IMAD R21, R9, 0x8, R22 ;  /* 0x0000000809157824 */ /* 0x000fc800078e0216 */
[----:B------:R-:W0:Y:S02]  /*5f50*/  SYNCS.PHASECHK.TRANS64.TRYWAIT P0, [R21+URZ+0x18], R8 ;  /* 0x00001808150075a7 */ /* 0x000e24000800017f */
[----:B01----:R-:W-:Y:S05]  /*5f60*/  @!P0 BRA `(.L_x_115) ;  /* 0x0000000c00508947 */ /* 0x003fea0003800000 */
.L_x_133:
[----:B0-----:R-:W-:Y:S01]  /*5f70*/  PRMT R8, R15, 0x9910, RZ ;  /* 0x000099100f087816 */ /* 0x001fe200000000ff */
[----:B------:R0:W-:Y:S03]  /*5f80*/  @!P1 SYNCS.ARRIVE.TRANS64 RZ, [R21+URZ], R18 ;  /* 0x0000001215ff99a7 */ /* 0x0001e6000800003f */
[----:B------:R-:W-:-:S13]  /*5f90*/  ISETP.NE.AND P0, PT, R8, 0x2, PT ;  /* 0x000000020800780c */ /* 0x000fda0003f05270 */
[----:B0-----:R-:W-:Y:S05]  /*5fa0*/  @P0 BRA `(.L_x_116) ;  /* 0x0000000000040947 */ /* 0x001fea0003800000 */
[----:B------:R-:W-:Y:S01]  /*5fb0*/  BPT.TRAP 0x1 ;  /* 0x000000040000795c */ /* 0x000fe20000300000 */
.L_x_116:
[----:B------:R-:W-:Y:S01]  /*5fc0*/  R2UR UR16, R22 ;  /* 0x00000000161072ca */ /* 0x000fe200000e0000 */
[----:B------:R-:W-:Y:S01]  /*5fd0*/  IMAD R22, R9, 0x4000, R22 ;  /* 0x0000400009167824 */ /* 0x000fe200078e0216 */
[----:B------:R-:W-:Y:S01]  /*5fe0*/  R2UR UR9, R21 ;  /* 0x00000000150972ca */ /* 0x000fe200000e0000 */
[C---:B------:R-:W-:Y:S01]  /*5ff0*/  IMAD R8, R9.reuse, 0x2000, R12 ;  /* 0x0000200009087824 */ /* 0x040fe200078e020c */
[----:B------:R-:W-:Y:S01]  /*6000*/  UIADD3 UR6, UP0, UR22, 0xf0, URZ ;  /* 0x000000f016067890 */ /* 0x000fe2000ff1e03f */
[----:B------:R-:W-:Y:S01]  /*6010*/  VIADD R6, R6, 0xffffffff ;  /* 0xffffffff06067836 */ /* 0x000fe20000000000 */
[----:B------:R-:W-:Y:S01]  /*6020*/  R2UR UR5, R22 ;  /* 0x00000000160572ca */ /* 0x000fe200000e0000 */
[----:B------:R-:W-:Y:S01]  /*6030*/  UIADD3 UR24, UP1, UR22, 0x1f0, URZ ;  /* 0x000001f016187890 */ /* 0x000fe2000ff3e03f */
[----:B------:R-:W-:Y:S01]  /*6040*/  R2UR UR8, R8 ;  /* 0x00000000080872ca */ /* 0x000fe200000e0000 */
[----:B------:R-:W-:Y:S01]  /*6050*/  UIADD3.X UR7, URZ, UR23, URZ, UP0, !UPT ;  /* 0x000000173f077290 */ /* 0x000fe200087fe43f */
[----:B------:R-:W-:Y:S01]  /*6060*/  R2UR UR11, R20 ;  /* 0x00000000140b72ca */ /* 0x000fe200000e0000 */
[----:B------:R-:W-:Y:S01]  /*6070*/  VIADD R9, R9, 0x1 ;  /* 0x0000000109097836 */ /* 0x000fe20000000000 */
[----:B------:R-:W-:Y:S01]  /*6080*/  R2UR UR10, R23 ;  /* 0x00000000170a72ca */ /* 0x000fe200000e0000 */
[----:B------:R-:W-:Y:S01]  /*6090*/  UIADD3.X UR25, URZ, UR23, URZ, UP1, !UPT ;  /* 0x000000173f197290 */ /* 0x000fe20008ffe43f */
[----:B------:R-:W-:Y:S01]  /*60a0*/  R2UR UR12, R16 ;  /* 0x00000000100c72ca */ /* 0x000fe200000e0000 */
[----:B------:R-:W-:Y:S01]  /*60b0*/  UMOV UR14, 0x0 ;  /* 0x00000000000e7882 */ /* 0x000fe20000000000 */
[----:B------:R-:W-:Y:S01]  /*60c0*/  R2UR UR19, R19 ;  /* 0x00000000131372ca */ /* 0x000fe200000e0000 */
[----:B------:R-:W-:Y:S01]  /*60d0*/  UMOV UR15, 0x10000000 ;  /* 0x10000000000f7882 */ /* 0x000fe20000000000 */
[----:B------:R-:W-:Y:S01]  /*60e0*/  ISETP.GT.AND P1, PT, R6, 0x1, PT ;  /* 0x000000010600780c */ /* 0x000fe20003f24270 */
[----:B------:R-:W-:Y:S01]  /*60f0*/  UIADD3 UR5, UR5, 0x100, URZ ;  /* 0x0000010005057890 */ /* 0x000fe2000fffe03f */
[----:B------:R-:W-:Y:S01]  /*6100*/  ISETP.NE.AND P0, PT, R9, 0x3, PT ;  /* 0x000000030900780c */ /* 0x000fe20003f05270 */
[----:B------:R-:W-:Y:S01]  /*6110*/  UIADD3 UR16, UR16, 0xc100, UR8 ;  /* 0x0000c10010107890 */ /* 0x000fe2000fffe008 */
[----:B------:R-:W-:Y:S01]  /*6120*/  VIADD R23, R23, 0x80 ;  /* 0x0000008017177836 */ /* 0x000fe20000000000 */
[----:B------:R-:W-:Y:S01]  /*6130*/  UMOV UR26, 0x30000 ;  /* 0x00030000001a7882 */ /* 0x000fe20000000000 */
[----:B------:R-:W-:-:S02]  /*6140*/  SEL R8, RZ, 0x1, P0 ;  /* 0x00000001ff087807 */ /* 0x000fc40000000000 */
[----:B------:R-:W-:Y:S01]  /*6150*/  UMOV UR8, UR5 ;  /* 0x0000000500087c82 */ /* 0x000fe20008000000 */
[----:B------:R-:W-:Y:S01]  /*6160*/  SEL R9, R9, RZ, P0 ;  /* 0x000000ff09097207 */ /* 0x000fe20000000000 */
[----:B------:R0:W-:Y:S01]  /*6170*/  UTMALDG.3D [UR8], [UR6], desc[UR14] ;  /* 0x00000e08060075b4 */ /* 0x0001e20008011000 */
[----:B------:R-:W-:Y:S01]  /*6180*/  LOP3.LUT R7, R7, R8, RZ, 0x3c, !PT ;  /* 0x0000000807077212 */ /* 0x000fe200078e3cff */
[----:B0-----:R-:W-:Y:S01]  /*6190*/  UMOV UR11, UR19 ;  /* 0x00000013000b7c82 */ /* 0x001fe20008000000 */
[----:B------:R-:W-:Y:S02]  /*61a0*/  UMOV UR8, UR16 ;  /* 0x0000001000087c82 */ /* 0x000fe40008000000 */
[----:B------:R0:W-:Y:S02]  /*61b0*/  UTMALDG.3D.MULTICAST [UR8], [UR24], UR26, desc[UR14] ;  /* 0x00000e08180073b4 */ /* 0x0001e4000801181a */
[----:B0-----:R-:W-:Y:S05]  /*61c0*/  @P1 BRA `(.L_x_117) ;  /* 0xfffffffc00441947 */ /* 0x001fea000383ffff */
.L_x_114:
[----:B------:R-:W-:Y:S05]  /*61d0*/  BSYNC B1 ;  /* 0x0000000000017941 */ /* 0x000fea0003800000 */
.L_x_113:
[----:B------:R-:W-:Y:S01]  /*61e0*/  LOP3.LUT P1, RZ, R14, 0xff, RZ, 0xc0, !PT ;  /* 0x000000ff0eff7812 */ /* 0x000fe2000782c0ff */
[C---:B------:R-:W-:Y:S01]  /*61f0*/  IMAD.IADD R17, R10.reuse, 0x1, R17 ;  /* 0x000000010a117824 */ /* 0x040fe200078e0211 */
[----:B------:R-:W-:Y:S01]  /*6200*/  ULDC.64 UR6, c[0x0][0x650] ;  /* 0x0001940000067ab9 */ /* 0x000fe20000000a00 */
[C---:B------:R-:W-:Y:S01]  /*6210*/  ISETP.GE.U32.AND P2, PT, R10.reuse, 0x3, PT ;  /* 0x000000030a00780c */ /* 0x040fe20003f46070 */
[----:B------:R-:W-:Y:S01]  /*6220*/  BSSY B1, `(.L_x_118) ;  /* 0x000006a000017945 */ /* 0x000fe20003800000 */
[----:B------:R-:W-:Y:S01]  /*6230*/  IMAD.MOV.U32 R18, RZ, RZ, -0x1 ;  /* 0xffffffffff127424 */ /* 0x000fe200078e00ff */
[----:B------:R-:W-:Y:S01]  /*6240*/  ISETP.GT.U32.AND P0, PT, R17, 0x2, PT ;  /* 0x000000021100780c */ /* 0x000fe20003f04070 */
[----:B------:R-:W-:Y:S01]  /*6250*/  IMAD.MOV.U32 R16, RZ, RZ, -0x1 ;  /* 0xffffffffff107424 */ /* 0x000fe200078e00ff */
[----:B------:R-:W-:Y:S02]  /*6260*/  PRMT R14, RZ, 0x7610, R14 ;  /* 0x00007610ff0e7816 */ /* 0x000fe4000000000e */
[----:B------:R-:W-:-:S03]  /*6270*/  ISETP.LT.U32.AND P0, PT, R10, 0x3, P0 ;  /* 0x000000030a00780c */ /* 0x000fc60000701070 */
[----:B------:R-:W0:Y:S01]  /*6280*/  @P1 S2R R7, SR_CgaCtaId ;  /* 0x0000000000071919 */ /* 0x000e220000008800 */
[----:B------:R-:W-:-:S04]  /*6290*/  @P1 MOV R6, 0x400 ;  /* 0x0000040000061802 */ /* 0x000fc80000000f00 */
[----:B0-----:R-:W-:Y:S01]  /*62a0*/  @P1 LEA R8, R7, R6, 0x18 ;  /* 0x0000000607081211 */ /* 0x001fe200078ec0ff */
[----:B------:R-:W-:Y:S01]  /*62b0*/  IMAD.WIDE.U32 R6, R17, -0x55555555, RZ ;  /* 0xaaaaaaab11067825 */ /* 0x000fe200078e00ff */
[----:B------:R-:W-:Y:S02]  /*62c0*/  SEL R6, RZ, 0x1, !P0 ;  /* 0x00000001ff067807 */ /* 0x000fe40004000000 */
[----:B------:R0:W-:Y:S01]  /*62d0*/  @P1 SYNCS.ARRIVE.TRANS64.A1T0 RZ, [R8+URZ+0x48], RZ ;  /* 0x000048ff08ff19a7 */ /* 0x0001e2000810003f */
[----:B------:R-:W-:Y:S02]  /*62e0*/  IADD3 R4, P1, R4, UR20, RZ ;  /* 0x0000001404047c10 */ /* 0x000fe4000ff3e0ff */
[----:B------:R-:W-:Y:S01]  /*62f0*/  LOP3.LUT R3, R3, R6, RZ, 0x3c, !PT ;  /* 0x0000000603037212 */ /* 0x000fe200078e3cff */
[----:B------:R-:W-:Y:S01]  /*6300*/  IMAD.MOV.U32 R6, RZ, RZ, -0x1 ;  /* 0xffffffffff067424 */ /* 0x000fe200078e00ff */
[----:B------:R-:W-:Y:S02]  /*6310*/  IADD3.X R5, R5, UR13, RZ, P1, !PT ;  /* 0x0000000d05057c10 */ /* 0x000fe40008ffe4ff */
[----:B------:R-:W-:-:S02]  /*6320*/  ISETP.GE.U32.AND P0, PT, R4, UR6, PT ;  /* 0x0000000604007c0c */ /* 0x000fc4000bf06070 */
[----:B0-----:R-:W-:Y:S02]  /*6330*/  SHF.R.U32.HI R8, RZ, 0x1, R7 ;  /* 0x00000001ff087819 */ /* 0x001fe40000011607 */
[----:B------:R-:W-:Y:S02]  /*6340*/  ISETP.GE.U32.AND.EX P0, PT, R5, UR7, PT, P0 ;  /* 0x0000000705007c0c */ /* 0x000fe4000bf06100 */
[----:B------:R-:W-:Y:S01]  /*6350*/  @P2 LOP3.LUT R3, R3, 0x1, R8, 0x78, !PT ;  /* 0x0000000103032812 */ /* 0x000fe200078e7808 */
[----:B------:R-:W-:Y:S01]  /*6360*/  IMAD R17, R8, -0x3, R17 ;  /* 0xfffffffd08117824 */ /* 0x000fe200078e0211 */
[----:B------:R-:W-:-:S09]  /*6370*/  PRMT R7, RZ, 0x7610, R7 ;  /* 0x00007610ff077816 */ /* 0x000fd20000000007 */
[----:B------:R-:W-:Y:S05]  /*6380*/  @P0 BRA `(.L_x_119) ;  /* 0x00000004004c0947 */ /* 0x000fea0003800000 */
[----:B------:R-:W0:Y:S01]  /*6390*/  S2R R18, SR_CTAID.X ;  /* 0x0000000000127919 */ /* 0x000e220000002500 */
[----:B------:R-:W-:Y:S01]  /*63a0*/  ULDC.64 UR6, c[0x0][0x628] ;  /* 0x00018a0000067ab9 */ /* 0x000fe20000000a00 */
[----:B------:R-:W-:Y:S01]  /*63b0*/  ULDC UR8, c[0x0][0x630] ;  /* 0x00018c0000087ab9 */ /* 0x000fe20000000800 */
[----:B------:R-:W-:Y:S01]  /*63c0*/  ISETP.NE.U32.AND P0, PT, RZ, UR6, PT ;  /* 0x00000006ff007c0c */ /* 0x000fe2000bf05070 */
[----:B------:R-:W1:Y:S01]  /*63d0*/  S2R R19, SR_CTAID.Y ;  /* 0x0000000000137919 */ /* 0x000e620000002600 */
[----:B------:R-:W-:Y:S01]  /*63e0*/  ULDC UR9, c[0x0][0x150] ;  /* 0x0000540000097ab9 */ /* 0x000fe20000000800 */
[----:B------:R-:W-:Y:S01]  /*63f0*/  IMAD.MOV.U32 R6, RZ, RZ, R4 ;  /* 0x000000ffff067224 */ /* 0x000fe200078e0004 */
[----:B------:R-:W-:Y:S01]  /*6400*/  ISETP.NE.AND.EX P0, PT, RZ, UR7, PT, P0 ;  /* 0x00000007ff007c0c */ /* 0x000fe2000bf05300 */
[----:B------:R-:W-:Y:S01]  /*6410*/  IMAD.MOV.U32 R7, RZ, RZ, R5 ;  /* 0x000000ffff077224 */ /* 0x000fe200078e0005 */
[----:B0-----:R-:W-:-:S11]  /*6420*/  I2FP.F32.U32 R20, R18 ;  /* 0x0000001200147245 */ /* 0x001fd60000201000 */
[----:B------:R-:W-:Y:S05]  /*6430*/  @!P0 BRA `(.L_x_120) ;  /* 0x0000000000288947 */ /* 0x000fea0003800000 */
[----:B------:R-:W-:Y:S02]  /*6440*/  ULDC UR5, c[0x0][0x634] ;  /* 0x00018d0000057ab9 */ /* 0x000fe40000000800 */
[----:B------:R-:W-:-:S05]  /*6450*/  IADD3 R7, P0, R4, UR5, RZ ;  /* 0x0000000504077c10 */ /* 0x000fca000ff1e0ff */
[----:B------:R-:W-:-:S04]  /*6460*/  IMAD.X R21, RZ, RZ, R5, P0 ;  /* 0x000000ffff157224 */ /* 0x000fc800000e0605 */
[----:B------:R-:W-:-:S04]  /*6470*/  IMAD.WIDE.U32 R8, R21, UR6, RZ ;  /* 0x0000000615087c25 */ /* 0x000fc8000f8e00ff */
[----:B------:R-:W-:-:S04]  /*6480*/  IMAD.WIDE.U32 R8, P0, R7, UR7, R8 ;  /* 0x0000000707087c25 */ /* 0x000fc8000f800008 */
[----:B------:R-:W-:-:S04]  /*6490*/  IMAD.WIDE.U32 R6, R7, UR6, RZ ;  /* 0x0000000607067c25 */ /* 0x000fc8000f8e00ff */
[----:B------:R-:W-:Y:S01]  /*64a0*/  IMAD.MOV.U32 R6, RZ, RZ, R9 ;  /* 0x000000ffff067224 */ /* 0x000fe200078e0009 */
[----:B------:R-:W-:Y:S01]  /*64b0*/  IADD3 RZ, P1, R7, R8, RZ ;  /* 0x0000000807ff7210 */ /* 0x000fe20007f3e0ff */
[----:B------:R-:W-:-:S04]  /*64c0*/  IMAD.X R7, RZ, RZ, RZ, P0 ;  /* 0x000000ffff077224 */ /* 0x000fc800000e06ff */
[----:B------:R-:W-:-:S08]  /*64d0*/  IMAD.WIDE.U32.X R6, R21, UR7, R6, P1 ;  /* 0x0000000715067c25 */ /* 0x000fd000088e0406 */
.L_x_120:
[--C-:B------:R-:W-:Y:S01]  /*64e0*/  SHF.R.U64 R16, R6, UR8, R7.reuse ;  /* 0x0000000806107c19 */ /* 0x100fe20008001207 */
[----:B------:R-:W-:Y:S01]  /*64f0*/  FMUL R20, R20, UR9 ;  /* 0x0000000914147c20 */ /* 0x000fe20008400000 */
[----:B------:R-:W0:Y:S01]  /*6500*/  LDC R21, c[0x0][0x144] ;  /* 0x00005100ff157b82 */ /* 0x000e220000000800 */
[----:B-1----:R-:W-:Y:S01]  /*6510*/  I2FP.F32.U32 R8, R19 ;  /* 0x0000001300087245 */ /* 0x002fe20000201000 */
[----:B------:R-:W-:Y:S01]  /*6520*/  ULDC UR5, c[0x0][0x154] ;  /* 0x0000550000057ab9 */ /* 0x000fe20000000800 */
[----:B------:R-:W-:Y:S01]  /*6530*/  SHF.R.U32.HI R6, RZ, UR8, R7 ;  /* 0x00000008ff067c19 */ /* 0x000fe20008011607 */
[----:B------:R-:W-:Y:S01]  /*6540*/  ULDC.64 UR6, c[0x0][0x620] ;  /* 0x0001880000067ab9 */ /* 0x000fe20000000a00 */
[----:B------:R-:W-:Y:S01]  /*6550*/  IADD3 R7, P0, RZ, -R16, RZ ;  /* 0x80000010ff077210 */ /* 0x000fe20007f1e0ff */
[----:B------:R-:W1:Y:S01]  /*6560*/  F2I.U32.TRUNC.NTZ R20, R20 ;  /* 0x0000001400147305 */ /* 0x000e62000020f000 */
[----:B------:R-:W-:Y:S01]  /*6570*/  FMUL R8, R8, UR5 ;  /* 0x0000000508087c20 */ /* 0x000fe20008400000 */
[----:B------:R-:W2:Y:S01]  /*6580*/  LDC R22, c[0x0][0x148] ;  /* 0x00005200ff167b82 */ /* 0x000ea20000000800 */
[----:B------:R-:W-:Y:S01]  /*6590*/  ULDC UR5, c[0x0][0x618] ;  /* 0x0001860000057ab9 */ /* 0x000fe20000000800 */
[----:B------:R-:W-:-:S04]  /*65a0*/  IMAD.X R6, RZ, RZ, ~R6, P0 ;  /* 0x000000ffff067224 */ /* 0x000fc800000e0e06 */
[----:B------:R-:W-:Y:S01]  /*65b0*/  IMAD R6, R6, UR6, RZ ;  /* 0x0000000606067c24 */ /* 0x000fe2000f8e02ff */
[----:B------:R-:W3:Y:S03]  /*65c0*/  F2I.U32.TRUNC.NTZ R8, R8 ;  /* 0x0000000800087305 */ /* 0x000ee6000020f000 */
[C---:B------:R-:W-:Y:S02]  /*65d0*/  IMAD R9, R7.reuse, UR7, R6 ;  /* 0x0000000707097c24 */ /* 0x040fe4000f8e0206 */
[----:B------:R-:W-:Y:S01]  /*65e0*/  IMAD.WIDE.U32 R6, R7, UR6, R4 ;  /* 0x0000000607067c25 */ /* 0x000fe2000f8e0004 */
[----:B------:R-:W-:Y:S02]  /*65f0*/  ULDC.64 UR6, c[0x0][0x640] ;  /* 0x0001900000067ab9 */ /* 0x000fe40000000a00 */
[----:B------:R-:W-:Y:S01]  /*6600*/  ISETP.NE.U32.AND P0, PT, RZ, UR6, PT ;  /* 0x00000006ff007c0c */ /* 0x000fe2000bf05070 */
[----:B-1----:R-:W-:-:S02]  /*6610*/  IMAD.MOV R20, RZ, RZ, -R20 ;  /* 0x000000ffff147224 */ /* 0x002fc400078e0a14 */
[----:B------:R-:W-:Y:S01]  /*6620*/  IMAD.IADD R7, R7, 0x1, R9 ;  /* 0x0000000107077824 */ /* 0x000fe200078e0209 */
[----:B------:R-:W-:Y:S01]  /*6630*/  ISETP.NE.AND.EX P0, PT, RZ, UR7, PT, P0 ;  /* 0x00000007ff007c0c */ /* 0x000fe2000bf05300 */
[----:B0-----:R-:W-:-:S03]  /*6640*/  IMAD R18, R21, R20, R18 ;  /* 0x0000001415127224 */ /* 0x001fc600078e0212 */
[--C-:B------:R-:W-:Y:S01]  /*6650*/  SHF.R.U64 R20, R6, UR5, R7.reuse ;  /* 0x0000000506147c19 */ /* 0x100fe20008001207 */
[----:B---3--:R-:W-:Y:S01]  /*6660*/  IMAD.MOV R6, RZ, RZ, -R8 ;  /* 0x000000ffff067224 */ /* 0x008fe200078e0a08 */
[----:B------:R-:W-:Y:S01]  /*6670*/  SHF.R.U32.HI R7, RZ, UR5, R7 ;  /* 0x00000005ff077c19 */ /* 0x000fe20008011607 */
[----:B------:R-:W-:Y:S02]  /*6680*/  ULDC UR5, c[0x0][0x608] ;  /* 0x0001820000057ab9 */ /* 0x000fe40000000800 */
[----:B--2---:R-:W-:Y:S01]  /*6690*/  @P4 IMAD R18, R22, R6, R19 ;  /* 0x0000000616124224 */ /* 0x004fe200078e0213 */
[--C-:B------:R-:W-:Y:S02]  /*66a0*/  SHF.R.U64 R22, R20, UR5, R7.reuse ;  /* 0x0000000514167c19 */ /* 0x100fe40008001207 */
[----:B------:R-:W-:Y:S01]  /*66b0*/  SHF.R.U32.HI R7, RZ, UR5, R7 ;  /* 0x00000005ff077c19 */ /* 0x000fe20008011607 */
[----:B------:R-:W-:-:S03]  /*66c0*/  ULDC UR5, c[0x0][0x658] ;  /* 0x0001960000057ab9 */ /* 0x000fc60000000800 */
[--C-:B------:R-:W-:Y:S02]  /*66d0*/  SHF.R.U64 R19, R22, UR5, R7.reuse ;  /* 0x0000000516137c19 */ /* 0x100fe40008001207 */
[----:B------:R-:W-:-:S03]  /*66e0*/  SHF.R.U32.HI R21, RZ, UR5, R7 ;  /* 0x00000005ff157c19 */ /* 0x000fc60008011607 */
[----:B------:R-:W-:Y:S02]  /*66f0*/  IMAD.MOV.U32 R8, RZ, RZ, R19 ;  /* 0x000000ffff087224 */ /* 0x000fe400078e0013 */
[----:B------:R-:W-:Y:S01]  /*6700*/  IMAD.MOV.U32 R7, RZ, RZ, R21 ;  /* 0x000000ffff077224 */ /* 0x000fe200078e0015 */
[----:B------:R-:W-:Y:S06]  /*6710*/  @!P0 BRA `(.L_x_121) ;  /* 0x00000000002c8947 */ /* 0x000fec0003800000 */
        /* <DEDUP_REMOVED lines=9> */
[----:B------:R-:W-:-:S04]  /*67b0*/  IMAD.WIDE.U32.X R6, R21, UR7, R6, P1 ;  /* 0x0000000715067c25 */ /* 0x000fc800088e0406 */
[----:B------:R-:W-:-:S07]  /*67c0*/  IMAD.MOV.U32 R8, RZ, RZ, R6 ;  /* 0x000000ffff087224 */ /* 0x000fce00078e0006 */
.L_x_121:
[----:B------:R-:W-:Y:S01]  /*67d0*/  ULDC UR5, c[0x0][0x648] ;  /* 0x0001920000057ab9 */ /* 0x000fe20000000800 */
[----:B------:R-:W-:Y:S01]  /*67e0*/  LOP3.LUT R6, R22, UR17, RZ, 0xc0, !PT ;  /* 0x0000001116067c12 */ /* 0x000fe2000f8ec0ff */
[----:B------:R-:W-:Y:S01]  /*67f0*/  ULDC UR6, c[0x0][0x610] ;  /* 0x0001840000067ab9 */ /* 0x000fe20000000800 */
[----:B------:R-:W-:Y:S01]  /*6800*/  SHF.R.U64 R7, R8, UR5, R7 ;  /* 0x0000000508077c19 */ /* 0x000fe20008001207 */
[----:B------:R-:W-:Y:S01]  /*6810*/  ULDC UR5, c[0x0][0x638] ;  /* 0x00018e0000057ab9 */ /* 0x000fe20000000800 */
[----:B------:R-:W-:-:S03]  /*6820*/  LOP3.LUT R20, R20, UR4, RZ, 0xc0, !PT ;  /* 0x0000000414147c12 */ /* 0x000fc6000f8ec0ff */
[----:B------:R-:W-:Y:S02]  /*6830*/  IMAD.MOV R8, RZ, RZ, -R7 ;  /* 0x000000ffff087224 */ /* 0x000fe400078e0a07 */
[----:B------:R-:W-:Y:S02]  /*6840*/  IMAD R7, R7, UR18, R6 ;  /* 0x0000001207077c24 */ /* 0x000fe4000f8e0206 */
[----:B------:R-:W-:Y:S01]  /*6850*/  IMAD R19, R8, UR5, R19 ;  /* 0x0000000508137c24 */ /* 0x000fe2000f8e0213 */
[----:B------:R-:W-:Y:S01]  /*6860*/  ULDC UR5, c[0x0][0x600] ;  /* 0x0001800000057ab9 */ /* 0x000fe20000000800 */
[----:B------:R-:W-:Y:S02]  /*6870*/  IMAD R18, R7, UR6, R18 ;  /* 0x0000000607127c24 */ /* 0x000fe4000f8e0212 */
[----:B------:R-:W-:Y:S02]  /*6880*/  IMAD R19, R19, UR5, R20 ;  /* 0x0000000513137c24 */ /* 0x000fe4000f8e0214 */
[----:B------:R-:W-:-:S03]  /*6890*/  IMAD.MOV.U32 R7, RZ, RZ, 0x1 ;  /* 0x00000001ff077424 */ /* 0x000fc600078e00ff */
[----:B------:R-:W-:Y:S02]  /*68a0*/  SEL R6, R19, R18, !P4 ;  /* 0x0000001213067207 */ /* 0x000fe40006000000 */
[----:B------:R-:W-:-:S07]  /*68b0*/  SEL R18, R18, R19, !P4 ;  /* 0x0000001312127207 */ /* 0x000fce0006000000 */
.L_x_119:
[----:B------:R-:W-:Y:S05]  /*68c0*/  BSYNC B1 ;  /* 0x0000000000017941 */ /* 0x000fea0003800000 */
.L_x_118:
[----:B------:R-:W-:-:S13]  /*68d0*/  LOP3.LUT P0, RZ, R7, 0xff, RZ, 0xc0, !PT ;  /* 0x000000ff07ff7812 */ /* 0x000fda000780c0ff */
[----:B------:R-:W-:Y:S05]  /*68e0*/  @P0 BRA `(.L_x_122) ;  /* 0xfffffff400480947 */ /* 0x000fea000383ffff */
[----:B------:R-:W-:Y:S05]  /*68f0*/  BSYNC B0 ;  /* 0x0000000000007941 */ /* 0x000fea0003800000 */
.L_x_111:
[----:B------:R-:W-:-:S03]  /*6900*/  UMOV UR5, 0xffffffff ;  /* 0xffffffff00057882 */ /* 0x000fc60000000000 */
[----:B------:R-:W-:Y:S05]  /*6910*/  BRA.DIV UR5, `(.L_x_123) ;  /* 0x0000000205f87947 */ /* 0x000fea000b800000 */
[----:B------:R-:W-:-:S13]  /*6920*/  ELECT P0, URZ, PT ;  /* 0x00000000003f782f */ /* 0x000fda0003800000 */
.L_x_136:
[----:B------:R-:W-:Y:S04]  /*6930*/  BSSY B0, `(.L_x_124) ;  /* 0x0000022000007945 */ /* 0x000fe80003800000 */
[----:B------:R-:W-:Y:S05]  /*6940*/  @!P0 BRA `(.L_x_125) ;  /* 0x0000000000808947 */ /* 0x000fea0003800000 */
[----:B------:R-:W-:-:S04]  /*6950*/  LOP3.LUT R2, R2, 0x2, RZ, 0xfc, !PT ;  /* 0x0000000202027812 */ /* 0x000fc800078efcff */
[----:B------:R-:W-:-:S13]  /*6960*/  ISETP.NE.AND P0, PT, R2, 0x3, PT ;  /* 0x000000030200780c */ /* 0x000fda0003f05270 */
[----:B------:R-:W-:Y:S05]  /*6970*/  @!P0 BRA `(.L_x_126) ;  /* 0x0000000000048947 */ /* 0x000fea0003800000 */
[----:B------:R-:W-:Y:S01]  /*6980*/  BPT.TRAP 0x1 ;  /* 0x000000040000795c */ /* 0x000fe20000300000 */
.L_x_126:
[----:B------:R-:W0:Y:S01]  /*6990*/  S2R R5, SR_CgaCtaId ;  /* 0x0000000000057919 */ /* 0x000e220000008800 */
[----:B------:R-:W-:Y:S02]  /*69a0*/  MOV R0, 0x400 ;  /* 0x0000040000007802 */ /* 0x000fe40000000f00 */
[----:B------:R-:W-:Y:S02]  /*69b0*/  SHF.L.U32 R4, R3, 0x1f, RZ ;  /* 0x0000001f03047819 */ /* 0x000fe400000006ff */
[----:B0-----:R-:W-:-:S05]  /*69c0*/  LEA R0, R5, R0, 0x18 ;  /* 0x0000000005007211 */ /* 0x001fca00078ec0ff */
[----:B------:R-:W-:-:S04]  /*69d0*/  VIADD R0, R0, 0x18 ;  /* 0x0000001800007836 */ /* 0x000fc80000000000 */
[C---:B------:R-:W-:Y:S02]  /*69e0*/  IMAD R7, R17.reuse, 0x8, R0 ;  /* 0x0000000811077824 */ /* 0x040fe400078e0200 */
[----:B------:R-:W-:Y:S02]  /*69f0*/  VIADD R17, R17, 0x1 ;  /* 0x0000000111117836 */ /* 0x000fe40000000000 */
[----:B------:R-:W0:Y:S03]  /*6a00*/  SYNCS.PHASECHK.TRANS64.TRYWAIT P0, [R7+URZ], R4 ;  /* 0x00000004070075a7 */ /* 0x000e26000800017f */
[----:B------:R-:W-:-:S04]  /*6a10*/  ISETP.NE.AND P1, PT, R17, 0x3, PT ;  /* 0x000000031100780c */ /* 0x000fc80003f25270 */
[----:B------:R-:W-:Y:S02]  /*6a20*/  SEL R2, RZ, 0x1, P1 ;  /* 0x00000001ff027807 */ /* 0x000fe40000800000 */
[----:B------:R-:W-:Y:S02]  /*6a30*/  SEL R17, R17, RZ, P1 ;  /* 0x000000ff11117207 */ /* 0x000fe40000800000 */
[----:B------:R-:W-:-:S03]  /*6a40*/  LOP3.LUT R9, R3, R2, RZ, 0x3c, !PT ;  /* 0x0000000203097212 */ /* 0x000fc600078e3cff */
[----:B------:R-:W-:Y:S01]  /*6a50*/  IMAD R6, R17, 0x8, R0 ;  /* 0x0000000811067824 */ /* 0x000fe200078e0200 */
[----:B------:R-:W-:Y:S01]  /*6a60*/  SHF.L.U32 R5, R9, 0x1f, RZ ;  /* 0x0000001f09057819 */ /* 0x000fe200000006ff */
[----:B0-----:R-:W-:Y:S06]  /*6a70*/  @!P0 BRA `(.L_x_127) ;  /* 0x0000000000c08947 */ /* 0x001fec0003800000 */
.L_x_137:
[----:B------:R-:W1:Y:S01]  /*6a80*/  SYNCS.PHASECHK.TRANS64.TRYWAIT P0, [R6+URZ], R5 ;  /* 0x00000005060075a7 */ /* 0x000e62000800017f */
[----:B------:R-:W-:-:S05]  /*6a90*/  VIADD R2, R17, 0x1 ;  /* 0x0000000111027836 */ /* 0x000fca0000000000 */
[----:B------:R-:W-:-:S04]  /*6aa0*/  ISETP.NE.AND P1, PT, R2, 0x3, PT ;  /* 0x000000030200780c */ /* 0x000fc80003f25270 */
[----:B0-----:R-:W-:Y:S02]  /*6ab0*/  SEL R4, RZ, 0x1, P1 ;  /* 0x00000001ff047807 */ /* 0x001fe40000800000 */
[----:B------:R-:W-:Y:S02]  /*6ac0*/  SEL R3, R2, RZ, P1 ;  /* 0x000000ff02037207 */ /* 0x000fe40000800000 */
[----:B------:R-:W-:Y:S01]  /*6ad0*/  LOP3.LUT R4, R9, R4, RZ, 0x3c, !PT ;  /* 0x0000000409047212 */ /* 0x000fe200078e3cff */
[----:B-1----:R-:W-:Y:S06]  /*6ae0*/  @!P0 BRA `(.L_x_128) ;  /* 0x0000000000b88947 */ /* 0x002fec0003800000 */
.L_x_138:
[----:B------:R-:W-:Y:S01]  /*6af0*/  IMAD R3, R3, 0x8, R0 ;  /* 0x0000000803037824 */ /* 0x000fe200078e0200 */
[----:B------:R-:W-:-:S07]  /*6b00*/  SHF.L.U32 R0, R4, 0x1f, RZ ;  /* 0x0000001f04007819 */ /* 0x000fce00000006ff */
.L_x_129:
[----:B-1----:R1:W2:Y:S02]  /*6b10*/  SYNCS.PHASECHK.TRANS64.TRYWAIT P0, [R3+URZ], R0 ;  /* 0x00000000030075a7 */ /* 0x0022a4000800017f */
[----:B--2---:R-:W-:Y:S05]  /*6b20*/  @!P0 NANOSLEEP.SYNCS 0x989680 ;  /* 0x009896800000895d */ /* 0x004fea0003900000 */
[----:B------:R-:W2:Y:S02]  /*6b30*/  @!P0 SYNCS.PHASECHK.TRANS64 P0, [R3+URZ], R0 ;  /* 0x00000000030085a7 */ /* 0x000ea4000800007f */
[----:B--2---:R-:W-:Y:S05]  /*6b40*/  @!P0 BRA `(.L_x_129) ;  /* 0xfffffffc00f08947 */ /* 0x004fea000383ffff */
.L_x_125:
[----:B------:R-:W-:Y:S05]  /*6b50*/  BSYNC B0 ;  /* 0x0000000000007941 */ /* 0x000fea0003800000 */
.L_x_124:
[----:B------:R-:W-:Y:S05]  /*6b60*/  EXIT ;  /* 0x000000000000794d */ /* 0x000fea0003800000 */
.L_x_21:
[----:B-1----:R-:W-:-:S04]  /*6b70*/  IMAD.U32 R9, RZ, RZ, UR6 ;  /* 0x00000006ff097e24 */ /* 0x002fc8000f8e00ff */
[----:B------:R1:W3:Y:S03]  /*6b80*/  SYNCS.PHASECHK.TRANS64.TRYWAIT P0, [R9+URZ], R8 ;  /* 0x00000008090075a7 */ /* 0x0002e6000800017f */
[----:B---3--:R-:W-:Y:S05]  /*6b90*/  @!P0 NANOSLEEP.SYNCS 0x989680 ;  /* 0x009896800000895d */ /* 0x008fea0003900000 */
[----:B------:R-:W3:Y:S02]  /*6ba0*/  @!P0 SYNCS.PHASECHK.TRANS64 P0, [R9+URZ], R8 ;  /* 0x00000008090085a7 */ /* 0x000ee4000800007f */
[----:B---3--:R-:W-:Y:S05]  /*6bb0*/  @!P0 BRA `(.L_x_21) ;  /* 0xfffffffc00ec8947 */ /* 0x008fea000383ffff */
[----:B------:R-:W-:Y:S05]  /*6bc0*/  BRA `(.L_x_20) ;  /* 0xffffffa800847947 */ /* 0x000fea000383ffff */
.L_x_27:
[----:B-1----:R-:W-:-:S04]  /*6bd0*/  IMAD.U32 R11, RZ, RZ, UR12 ;  /* 0x0000000cff0b7e24 */ /* 0x002fc8000f8e00ff */
[----:B------:R1:W3:Y:S03]  /*6be0*/  SYNCS.PHASECHK.TRANS64.TRYWAIT P0, [R11+URZ], R10 ;  /* 0x0000000a0b0075a7 */ /* 0x0002e6000800017f */
[----:B---3--:R-:W-:Y:S05]  /*6bf0*/  @!P0 NANOSLEEP.SYNCS 0x989680 ;  /* 0x009896800000895d */ /* 0x008fea0003900000 */
[----:B------:R-:W3:Y:S02]  /*6c00*/  @!P0 SYNCS.PHASECHK.TRANS64 P0, [R11+URZ], R10 ;  /* 0x0000000a0b0085a7 */ /* 0x000ee4000800007f */
[----:B---3--:R-:W-:Y:S05]  /*6c10*/  @!P0 BRA `(.L_x_27) ;  /* 0xfffffffc00ec8947 */ /* 0x008fea000383ffff */
[----:B------:R-:W-:Y:S05]  /*6c20*/  BRA `(.L_x_26) ;  /* 0xffffffb0003c7947 */ /* 0x000fea000383ffff */
.L_x_112:
[----:B------:R-:W-:Y:S01]  /*6c30*/  BSSY B1, `(.L_x_130) ;  /* 0x0000006000017945 */ /* 0x000fe20003800000 */
[----:B------:R-:W-:-:S07]  /*6c40*/  IMAD.MOV.U32 R7, RZ, RZ, -0x1 ;  /* 0xffffffffff077424 */ /* 0x000fce00078e00ff */
[----:B------:R-:W-:Y:S05]  /*6c50*/  WARPSYNC.COLLECTIVE R7, `(.L_x_131) ;  /* 0x00000000070c7348 */ /* 0x000fea0003c00000 */
[----:B------:R-:W-:Y:S02]  /*6c60*/  ELECT P0, UR62, PT ;  /* 0x00000000003e782f */ /* 0x000fe40003800000 */
[----:B------:R-:W-:Y:S01]  /*6c70*/  MOV R7, UR62 ;  /* 0x0000003e00077c02 */ /* 0x000fe20008000f00 */
[----:B------:R-:W-:Y:S10]  /*6c80*/  ENDCOLLECTIVE ;  /* 0x000000000000791b */ /* 0x000ff40003800000 */
.L_x_131:
[----:B------:R-:W-:Y:S05]  /*6c90*/  BSYNC B1 ;  /* 0x0000000000017941 */ /* 0x000fea0003800000 */
.L_x_130:
[----:B------:R-:W-:Y:S05]  /*6ca0*/  BRA `(.L_x_132) ;  /* 0xfffffff000647947 */ /* 0x000fea000383ffff */
.L_x_115:
[----:B0-----:R0:W1:Y:S02]  /*6cb0*/  SYNCS.PHASECHK.TRANS64.TRYWAIT P0, [R21+URZ+0x18], R8 ;  /* 0x00001808150075a7 */ /* 0x001064000800017f */
[----:B-1----:R-:W-:Y:S05]  /*6cc0*/  @!P0 NANOSLEEP.SYNCS 0x989680 ;  /* 0x009896800000895d */ /* 0x002fea0003900000 */
[----:B------:R-:W1:Y:S02]  /*6cd0*/  @!P0 SYNCS.PHASECHK.TRANS64 P0, [R21+URZ+0x18], R8 ;  /* 0x00001808150085a7 */ /* 0x000e64000800007f */
[----:B-1----:R-:W-:Y:S05]  /*6ce0*/  @!P0 BRA `(.L_x_115) ;  /* 0xfffffffc00f08947 */ /* 0x002fea000383ffff */
[----:B------:R-:W-:Y:S05]  /*6cf0*/  BRA `(.L_x_133) ;  /* 0xfffffff0009c7947 */ /* 0x000fea000383ffff */
.L_x_123:
[----:B------:R-:W-:Y:S01]  /*6d00*/  BSSY B0, `(.L_x_134) ;  /* 0x0000006000007945 */ /* 0x000fe20003800000 */
[----:B------:R-:W-:-:S07]  /*6d10*/  IMAD.MOV.U32 R7, RZ, RZ, -0x1 ;  /* 0xffffffffff077424 */ /* 0x000fce00078e00ff */
[----:B------:R-:W-:Y:S05]  /*6d20*/  WARPSYNC.COLLECTIVE R7, `(.L_x_135) ;  /* 0x00000000070c7348 */ /* 0x000fea0003c00000 */
[----:B------:R-:W-:Y:S02]  /*6d30*/  ELECT P0, UR62, PT ;  /* 0x00000000003e782f */ /* 0x000fe40003800000 */
[----:B------:R-:W-:Y:S01]  /*6d40*/  MOV R7, UR62 ;  /* 0x0000003e00077c02 */ /* 0x000fe20008000f00 */
[----:B------:R-:W-:Y:S10]  /*6d50*/  ENDCOLLECTIVE ;  /* 0x000000000000791b */ /* 0x000ff40003800000 */
.L_x_135:
[----:B------:R-:W-:Y:S05]  /*6d60*/  BSYNC B0 ;  /* 0x0000000000007941 */ /* 0x000fea0003800000 */
.L_x_134:
[----:B------:R-:W-:Y:S05]  /*6d70*/  BRA `(.L_x_136) ;  /* 0xfffffff800ec7947 */ /* 0x000fea000383ffff */
.L_x_127:
[----:B0-----:R0:W1:Y:S02]  /*6d80*/  SYNCS.PHASECHK.TRANS64.TRYWAIT P0, [R7+URZ], R4 ;  /* 0x00000004070075a7 */ /* 0x001064000800017f */
[----:B-1----:R-:W-:Y:S05]  /*6d90*/  @!P0 NANOSLEEP.SYNCS 0x989680 ;  /* 0x009896800000895d */ /* 0x002fea0003900000 */
[----:B------:R-:W1:Y:S02]  /*6da0*/  @!P0 SYNCS.PHASECHK.TRANS64 P0, [R7+URZ], R4 ;  /* 0x00000004070085a7 */ /* 0x000e64000800007f */
[----:B-1----:R-:W-:Y:S05]  /*6db0*/  @!P0 BRA `(.L_x_127) ;  /* 0xfffffffc00f08947 */ /* 0x002fea000383ffff */
[----:B------:R-:W-:Y:S05]  /*6dc0*/  BRA `(.L_x_137) ;  /* 0xfffffffc002c7947 */ /* 0x000fea000383ffff */
.L_x_128:
[----:B0-----:R0:W1:Y:S02]  /*6dd0*/  SYNCS.PHASECHK.TRANS64.TRYWAIT P0, [R6+URZ], R5 ;  /* 0x00000005060075a7 */ /* 0x001064000800017f */
[----:B-1----:R-:W-:Y:S05]  /*6de0*/  @!P0 NANOSLEEP.SYNCS 0x989680 ;  /* 0x009896800000895d */ /* 0x002fea0003900000 */
[----:B------:R-:W1:Y:S02]  /*6df0*/  @!P0 SYNCS.PHASECHK.TRANS64 P0, [R6+URZ], R5 ;  /* 0x00000005060085a7 */ /* 0x000e64000800007f */
[----:B-1----:R-:W-:Y:S05]  /*6e00*/  @!P0 BRA `(.L_x_128) ;  /* 0xfffffffc00f08947 */ /* 0x002fea000383ffff */
[----:B------:R-:W-:Y:S05]  /*6e10*/  BRA `(.L_x_138) ;  /* 0xfffffffc00347947 */ /* 0x000fea000383ffff */
.L_x_139:
[----:B------:R-:W-:-:S00]  /*6e20*/  BRA `(.L_x_139) ;  /* 0xfffffffc00fc7947 */ /* 0x000fc0000383ffff */
[----:B------:R-:W-:-:S00]  /*6e30*/  NOP ;  /* 0x0000000000007918 */ /* 0x000fc00000000000 */
        /* <DEDUP_REMOVED lines=12> */
.L_x_140:


//--------------------- .nv.shared._ZN7cutlass13device_kernelINS_4gemm6kernel13GemmUniversalIN4cute5tupleIJiiiiEEENS1_10collective13CollectiveMmaINS1_37MainloopSm90TmaGmmaWarpSpecializedFP8ILi3ENS5_IJNS4_1CILi2EEENSA_ILi1EEESC_EEENS1_35KernelTmaWarpSpecializedCooperativeEEENS5_IJNSA_ILi128EEENSA_ILi64EEESG_EEENS_12float_e4m3_tENS5_IJlSC_lEEESJ_SK_NS4_8TiledMMAINS4_8MMA_AtomIJNS4_4SM904GMMA30MMA_64x64x32_F32E4M3E4M3_SS_TNILNSO_7ScaleInE1ELSQ_1EEEEEENS4_6LayoutISD_NS5_IJSC_NSA_ILi0EEESU_EEEEENS5_IJNS4_10UnderscoreESX_SX_EEEEENS4_13SM90_TMA_LOADENS4_14ComposedLayoutINS4_7SwizzleILi3ELi4ELi3EEENS4_18smem_ptr_flag_bitsILi8EEENST_INS5_IJNSA_ILi8EEESG_EEENS5_IJSG_SC_EEEEEEEvNS4_8identityENS4_23SM90_TMA_LOAD_MULTICASTES1A_vS1B_EENS_8epilogue10collective6detail29Sm90TmaWarpSpecializedAdapterINS1F_15DefaultEpilogueISJ_SK_SK_NS1E_6thread17LinearCombinationISJ_Li1EffLNS1J_9ScaleType4KindE0ELNS_15FloatRoundStyleE2ESJ_EENS1_15EpilogueDefaultEEEEEvvEEEEvNT_6ParamsE --------------------------
	.section	.nv.shared._ZN7cutlass13device_kernelINS_4gemm6kernel13GemmUniversalIN4cute5tupleIJiiiiEEENS1_10collective13CollectiveMmaINS1_37MainloopSm90TmaGmmaWarpSpecializedFP8ILi3ENS5_IJNS4_1CILi2EEENSA_ILi1EEESC_EEENS1_35KernelTmaWarpSpecializedCooperativeEEENS5_IJNSA_ILi128EEENSA_ILi64EEESG_EEENS_12float_e4m3_tENS5_IJlSC_lEEESJ_SK_NS4_8TiledMMAINS4_8MMA_AtomIJNS4_4SM904GMMA30MMA_64x64x32_F32E4M3E4M3_SS_TNILNSO_7ScaleInE1ELSQ_1EEEEEENS4_6LayoutISD_NS5_IJSC_NSA_ILi0EEESU_EEEEENS5_IJNS4_10UnderscoreESX_SX_EEEEENS4_13SM90_TMA_LOADENS4_14ComposedLayoutINS4_7SwizzleILi3ELi4ELi3EEENS4_18smem_ptr_flag_bitsILi8EEENST_INS5_IJNSA_ILi8EEESG_EEENS5_IJSG_SC_EEEEEEEvNS4_8identityENS4_23SM90_TMA_LOAD_MULTICASTES1A_vS1B_EENS_8epilogue10collective6detail29Sm90TmaWarpSpecializedAdapterINS1F_15DefaultEpilogueISJ_SK_SK_NS1E_6thread17LinearCombinationISJ_Li1EffLNS1J_9ScaleType4KindE0ELNS_15FloatRoundStyleE2ESJ_EENS1_15EpilogueDefaultEEEEEvvEEEEvNT_6ParamsE,"aw",@nobits
	.sectionflags	@""
	.align	16
	.zero		1024


//--------------------- .nv.shared.reserved.0     --------------------------
	.section	.nv.shared.reserved.0,"aw",@nobits
	.weak		__nv_reservedSMEM_offset_0_alias
	.size		__nv_reservedSMEM_offset_0_alias, 0, 0
	.other		__nv_reservedSMEM_offset_0_alias,@"STO_CUDA_RESERVED_SHARED STV_DEFAULT"
__nv_reservedSMEM_offset_0_alias:
	.zero		0


//--------------------- .nv.global                --------------------------
	.section	.nv.global,"aw",@nobits
.nv.global:
	.type		_ZN39_INTERNAL_34db2d71_4_k_cu_39afb7cb_53204cute1_E,@object
	.size		_ZN39_INTERNAL_34db2d71_4_k_cu_39afb7cb_53204cute1_E,(_ZN39_INTERNAL_34db2d71_4_k_cu_39afb7cb_53204cuda3std3__45__cpo6cbeginE - _ZN39_INTERNAL_34db2d71_4_k_cu_39afb7cb_53204cute1_E)
_ZN39_INTERNAL_34db2d71_4_k_cu_39afb7cb_53204cute1_E:
	.zero		1
	.type		_ZN39_INTERNAL_34db2d71_4_k_cu_39afb7cb_53204cuda3std3__45__cpo6cbeginE,@object
	.size		_ZN39_INTERNAL_34db2d71_4_k_cu_39afb7cb_53204cuda3std3__45__cpo6cbeginE,(_ZN39_INTERNAL_34db2d71_4_k_cu_39afb7cb_53204cuda3std3__48in_placeE - _ZN39_INTERNAL_34db2d71_4_k_cu_39afb7cb_53204cuda3std3__45__cpo6cbeginE)
_ZN39_INTERNAL_34db2d71_4_k_cu_39afb7cb_53204cuda3std3__45__cpo6cbeginE:
	.zero		1
	.type		_ZN39_INTERNAL_34db2d71_4_k_cu_39afb7cb_53204cuda3std3__48in_placeE,@object
	.size		_ZN39_INTERNAL_34db2d71_4_k_cu_39afb7cb_53204cuda3std3__48in_placeE,(_ZN39_INTERNAL_34db2d71_4_k_cu_39afb7cb_53204cuda3std6ranges3__45__cpo9iter_moveE - _ZN39_INTERNAL_34db2d71_4_k_cu_39afb7cb_53204cuda3std3__48in_placeE)
_ZN39_INTERNAL_34db2d71_4_k_cu_39afb7cb_53204cuda3std3__48in_placeE:
	.zero		1
	.type		_ZN39_INTERNAL_34db2d71_4_k_cu_39afb7cb_53204cuda3std6ranges3__45__cpo9iter_moveE,@object
	.size		_ZN39_INTERNAL_34db2d71_4_k_cu_39afb7cb_53204cuda3std6ranges3__45__cpo9iter_moveE,(_ZN39_INTERNAL_34db2d71_4_k_cu_39afb7cb_53204cuda3std3__45__cpo5beginE - _ZN39_INTERNAL_34db2d71_4_k_cu_39afb7cb_53204cuda3std6ranges3__45__cpo9iter_moveE)
_ZN39_INTERNAL_34db2d71_4_k_cu_39afb7cb_53204cuda3std6ranges3__45__cpo9iter_moveE:
	.zero		1
	.type		_ZN39_INTERNAL_34db2d71_4_k_cu_39afb7cb_53204cuda3std3__45__cpo5beginE,@object
	.size		_ZN39_INTERNAL_34db2d71_4_k_cu_39afb7cb_53204cuda3std3__45__cpo5beginE,(_ZN39_INTERNAL_34db2d71_4_k_cu_39afb7cb_53204cuda3std3__441_GLOBAL__N__34db2d71_4_k_cu_39afb7cb_53206ignoreE - _ZN39_INTERNAL_34db2d71_4_k_cu_39afb7cb_53204cuda3std3__45__cpo5beginE)
_ZN39_INTERNAL_34db2d71_4_k_cu_39afb7cb_53204cuda3std3__45__cpo5beginE:
	.zero		1
	.type		_ZN39_INTERNAL_34db2d71_4_k_cu_39afb7cb_53204cuda3std3__441_GLOBAL__N__34db2d71_4_k_cu_39afb7cb_53206ignoreE,@object
	.size		_ZN39_INTERNAL_34db2d71_4_k_cu_39afb7cb_53204cuda3std3__441_GLOBAL__N__34db2d71_4_k_cu_39afb7cb_53206ignoreE,(_ZN39_INTERNAL_34db2d71_4_k_cu_39afb7cb_53204cute7productE - _ZN39_INTERNAL_34db2d71_4_k_cu_39afb7cb_53204cuda3std3__441_GLOBAL__N__34db2d71_4_k_cu_39afb7cb_53206ignoreE)
_ZN39_INTERNAL_34db2d71_4_k_cu_39afb7cb_53204cuda3std3__441_GLOBAL__N__34db2d71_4_k_cu_39afb7cb_53206ignoreE:
	.zero		1
	.type		_ZN39_INTERNAL_34db2d71_4_k_cu_39afb7cb_53204cute7productE,@object
	.size		_ZN39_INTERNAL_34db2d71_4_k_cu_39afb7cb_53204cute7productE,(_ZN39_INTERNAL_34db2d71_4_k_cu_39afb7cb_53204cuda3std3__45__cpo3endE - _ZN39_INTERNAL_34db2d71_4_k_cu_39afb7cb_53204cute7productE)
_ZN39_INTERNAL_34db2d71_4_k_cu_39afb7cb_53204cute7productE:
	.zero		1
	.type		_ZN39_INTERNAL_34db2d71_4_k_cu_39afb7cb_53204cuda3std3__45__cpo3endE,@object
	.size		_ZN39_INTERNAL_34db2d71_4_k_cu_39afb7cb_53204cuda3std3__45__cpo3endE,(_ZN39_INTERNAL_34db2d71_4_k_cu_39afb7cb_53204cuda3std3__419piecewise_constructE - _ZN39_INTERNAL_34db2d71_4_k_cu_39afb7cb_53204cuda3std3__45__cpo3endE)
_ZN39_INTERNAL_34db2d71_4_k_cu_39afb7cb_53204cuda3std3__45__cpo3endE:
	.zero		1
	.type		_ZN39_INTERNAL_34db2d71_4_k_cu_39afb7cb_53204cuda3std3__419piecewise_constructE,@object
	.size		_ZN39_INTERNAL_34db2d71_4_k_cu_39afb7cb_53204cuda3std3__419piecewise_constructE,(_ZN39_INTERNAL_34db2d71_4_k_cu_39afb7cb_53204cuda3std3__45__cpo4cendE - _ZN39_INTERNAL_34db2d71_4_k_cu_39afb7cb_53204cuda3std3__419piecewise_constructE)
_ZN39_INTERNAL_34db2d71_4_k_cu_39afb7cb_53204cuda3std3__419piecewise_constructE:
	.zero		1
	.type		_ZN39_INTERNAL_34db2d71_4_k_cu_39afb7cb_53204cuda3std3__45__cpo4cendE,@object
	.size		_ZN39_INTERNAL_34db2d71_4_k_cu_39afb7cb_53204cuda3std3__45__cpo4cendE,(_ZN39_INTERNAL_34db2d71_4_k_cu_39afb7cb_53204cuda3std6ranges3__45__cpo4swapE - _ZN39_INTERNAL_34db2d71_4_k_cu_39afb7cb_53204cuda3std3__45__cpo4cendE)
_ZN39_INTERNAL_34db2d71_4_k_cu_39afb7cb_53204cuda3std3__45__cpo4cendE:
	.zero		1
	.type		_ZN39_INTERNAL_34db2d71_4_k_cu_39afb7cb_53204cuda3std6ranges3__45__cpo4swapE,@object
	.size		_ZN39_INTERNAL_34db2d71_4_k_cu_39afb7cb_53204cuda3std6ranges3__45__cpo4swapE,(.L_7 - _ZN39_INTERNAL_34db2d71_4_k_cu_39afb7cb_53204cuda3std6ranges3__45__cpo4swapE)
_ZN39_INTERNAL_34db2d71_4_k_cu_39afb7cb_53204cuda3std6ranges3__45__cpo4swapE:
	.zero		1
.L_7:


//--------------------- .nv.constant0._ZN7cutlass13device_kernelINS_4gemm6kernel13GemmUniversalIN4cute5tupleIJiiiiEEENS1_10collective13CollectiveMmaINS1_37MainloopSm90TmaGmmaWarpSpecializedFP8ILi3ENS5_IJNS4_1CILi2EEENSA_ILi1EEESC_EEENS1_35KernelTmaWarpSpecializedCooperativeEEENS5_IJNSA_ILi128EEENSA_ILi64EEESG_EEENS_12float_e4m3_tENS5_IJlSC_lEEESJ_SK_NS4_8TiledMMAINS4_8MMA_AtomIJNS4_4SM904GMMA30MMA_64x64x32_F32E4M3E4M3_SS_TNILNSO_7ScaleInE1ELSQ_1EEEEEENS4_6LayoutISD_NS5_IJSC_NSA_ILi0EEESU_EEEEENS5_IJNS4_10UnderscoreESX_SX_EEEEENS4_13SM90_TMA_LOADENS4_14ComposedLayoutINS4_7SwizzleILi3ELi4ELi3EEENS4_18smem_ptr_flag_bitsILi8EEENST_INS5_IJNSA_ILi8EEESG_EEENS5_IJSG_SC_EEEEEEEvNS4_8identityENS4_23SM90_TMA_LOAD_MULTICASTES1A_vS1B_EENS_8epilogue10collective6detail29Sm90TmaWarpSpecializedAdapterINS1F_15DefaultEpilogueISJ_SK_SK_NS1E_6thread17LinearCombinationISJ_Li1EffLNS1J_9ScaleType4KindE0ELNS_15FloatRoundStyleE2ESJ_EENS1_15EpilogueDefaultEEEEEvvEEEEvNT_6ParamsE --------------------------
	.section	.nv.constant0._ZN7cutlass13device_kernelINS_4gemm6kernel13GemmUniversalIN4cute5tupleIJiiiiEEENS1_10collective13CollectiveMmaINS1_37MainloopSm90TmaGmmaWarpSpecializedFP8ILi3ENS5_IJNS4_1CILi2EEENSA_ILi1EEESC_EEENS1_35KernelTmaWarpSpecializedCooperativeEEENS5_IJNSA_ILi128EEENSA_ILi64EEESG_EEENS_12float_e4m3_tENS5_IJlSC_lEEESJ_SK_NS4_8TiledMMAINS4_8MMA_AtomIJNS4_4SM904GMMA30MMA_64x64x32_F32E4M3E4M3_SS_TNILNSO_7ScaleInE1ELSQ_1EEEEEENS4_6LayoutISD_NS5_IJSC_NSA_ILi0EEESU_EEEEENS5_IJNS4_10UnderscoreESX_SX_EEEEENS4_13SM90_TMA_LOADENS4_14ComposedLayoutINS4_7SwizzleILi3ELi4ELi3EEENS4_18smem_ptr_flag_bitsILi8EEENST_INS5_IJNSA_ILi8EEESG_EEENS5_IJSG_SC_EEEEEEEvNS4_8identityENS4_23SM90_TMA_LOAD_MULTICASTES1A_vS1B_EENS_8epilogue10collective6detail29Sm90TmaWarpSpecializedAdapterINS1F_15DefaultEpilogueISJ_SK_SK_NS1E_6thread17LinearCombinationISJ_Li1EffLNS1J_9ScaleType4KindE0ELNS_15FloatRoundStyleE2ESJ_EENS1_15EpilogueDefaultEEEEEvvEEEEvNT_6ParamsE,"a",@progbits
	.sectionflags	@""
	.align	4
.nv.constant0._ZN7cutlass13device_kernelINS_4gemm6kernel13GemmUniversalIN4cute5tupleIJiiiiEEENS1_10collective13CollectiveMmaINS1_37MainloopSm90TmaGmmaWarpSpecializedFP8ILi3ENS5_IJNS4_1CILi2EEENSA_ILi1EEESC_EEENS1_35KernelTmaWarpSpecializedCooperativeEEENS5_IJNSA_ILi128EEENSA_ILi64EEESG_EEENS_12float_e4m3_tENS5_IJlSC_lEEESJ_SK_NS4_8TiledMMAINS4_8MMA_AtomIJNS4_4SM904GMMA30MMA_64x64x32_F32E4M3E4M3_SS_TNILNSO_7ScaleInE1ELSQ_1EEEEEENS4_6LayoutISD_NS5_IJSC_NSA_ILi0EEESU_EEEEENS5_IJNS4_10UnderscoreESX_SX_EEEEENS4_13SM90_TMA_LOADENS4_14ComposedLayoutINS4_7SwizzleILi3ELi4ELi3EEENS4_18smem_ptr_flag_bitsILi8EEENST_INS5_IJNSA_ILi8EEESG_EEENS5_IJSG_SC_EEEEEEEvNS4_8identityENS4_23SM90_TMA_LOAD_MULTICASTES1A_vS1B_EENS_8epilogue10collective6detail29Sm90TmaWarpSpecializedAdapterINS1F_15DefaultEpilogueISJ_SK_SK_NS1E_6thread17LinearCombinationISJ_Li1EffLNS1J_9ScaleType4KindE0ELNS_15FloatRoundStyleE2ESJ_EENS1_15EpilogueDefaultEEEEEvvEEEEvNT_6ParamsE:
	.zero		1664


//--------------------- SYMBOLS --------------------------

	.type		.nv.reservedSmem.offset0,@object
	.size		.nv.reservedSmem.offset0,0x4
